//
// Generated by NVIDIA NVVM Compiler
//
// Compiler Build ID: CL-36424714
// Cuda compilation tools, release 13.0, V13.0.88
// Based on NVVM 20.0.0
//

.version 9.0
.target sm_100
.address_size 64

.func  (.param .b64 func_retval0) _Z9RastriginPd
(
	.param .b64 _Z9RastriginPd_param_0
)
;
.func  (.param .align 16 .b8 func_retval0[16]) __internal_trig_reduction_slowpathd
(
	.param .b64 __internal_trig_reduction_slowpathd_param_0
)
;
.func  (.param .b64 func_retval0) __internal_accurate_pow
(
	.param .b64 __internal_accurate_pow_param_0
)
;
.global .align 4 .b8 precalc_xorwow_matrix[102400];
.global .align 4 .b8 precalc_xorwow_offset_matrix[102400];
.global .align 4 .b8 mrg32k3aM1[2304];
.global .align 4 .b8 mrg32k3aM2[2304];
.global .align 4 .b8 mrg32k3aM1SubSeq[2016];
.global .align 4 .b8 mrg32k3aM2SubSeq[2016];
.global .align 4 .b8 mrg32k3aM1Seq[2304];
.global .align 4 .b8 mrg32k3aM2Seq[2304];
.const .align 8 .b8 __cr_lgamma_table[72];
.global .align 8 .u64 function = _Z9RastriginPd;
.global .align 8 .b8 __cudart_i2opi_d[144] = {8, 93, 141, 31, 177, 95, 251, 107, 234, 146, 82, 138, 247, 57, 7, 61, 123, 241, 229, 235, 199, 186, 39, 117, 45, 234, 95, 158, 102, 63, 70, 79, 183, 9, 203, 39, 207, 126, 54, 109, 31, 109, 10, 90, 139, 17, 47, 239, 15, 152, 5, 222, 255, 151, 248, 31, 59, 40, 249, 189, 139, 95, 132, 156, 244, 57, 83, 131, 57, 214, 145, 57, 65, 126, 95, 180, 38, 112, 156, 233, 132, 68, 187, 46, 245, 53, 130, 232, 62, 167, 41, 177, 28, 235, 29, 254, 28, 146, 209, 9, 234, 46, 73, 6, 224, 210, 77, 66, 58, 110, 36, 183, 97, 197, 187, 222, 171, 99, 81, 254, 65, 144, 67, 60, 153, 149, 98, 219, 192, 221, 52, 245, 209, 87, 39, 252, 41, 21, 68, 78, 110, 131, 249, 162};
.global .align 16 .b8 __cudart_sin_cos_coeffs[128] = {70, 210, 176, 44, 241, 229, 90, 190, 146, 227, 172, 105, 227, 29, 199, 62, 161, 98, 219, 25, 160, 1, 42, 191, 24, 8, 17, 17, 17, 17, 129, 63, 84, 85, 85, 85, 85, 85, 197, 191, 0, 0, 0, 0, 0, 0, 0, 0, 0, 0, 0, 0, 0, 0, 0, 0, 100, 129, 253, 32, 131, 255, 168, 189, 40, 133, 239, 193, 167, 238, 33, 62, 217, 230, 6, 142, 79, 126, 146, 190, 233, 188, 221, 25, 160, 1, 250, 62, 71, 93, 193, 22, 108, 193, 86, 191, 81, 85, 85, 85, 85, 85, 165, 63, 0, 0, 0, 0, 0, 0, 224, 191, 0, 0, 0, 0, 0, 0, 240, 63};

.func  (.param .b64 func_retval0) _Z9RastriginPd(
	.param .b64 _Z9RastriginPd_param_0
)
{
	.reg .pred 	%p<34>;
	.reg .b32 	%r<54>;
	.reg .b64 	%rd<14>;
	.reg .b64 	%fd<115>;

	ld.param.u64 	%rd4, [_Z9RastriginPd_param_0];
	mov.f64 	%fd33, 0d4000000000000000;
	{
	.reg .b32 %temp; 
	mov.b64 	{%temp, %r1}, %fd33;
	}
	and.b32  	%r2, %r1, 2146435072;
	setp.eq.s32 	%p2, %r2, 1062207488;
	setp.lt.s32 	%p3, %r1, 0;
	selp.b32 	%r3, 0, 2146435072, %p3;
	and.b32  	%r20, %r1, 2147483647;
	setp.ne.s32 	%p4, %r20, 1071644672;
	and.pred  	%p1, %p2, %p4;
	or.b32  	%r4, %r3, -2147483648;
	add.s64 	%rd13, %rd4, 8;
	mov.b32 	%r49, 0;
	mov.f64 	%fd108, 0d0000000000000000;
	mov.u64 	%rd7, __cudart_sin_cos_coeffs;
$L__BB0_1:
	setp.lt.s32 	%p5, %r1, 0;
	setp.eq.s32 	%p6, %r2, 1062207488;
	ld.f64 	%fd2, [%rd13+-8];
	{
	.reg .b32 %temp; 
	mov.b64 	{%temp, %r6}, %fd2;
	}
	abs.f64 	%fd3, %fd2;
	{ // callseq 0, 0
	.param .b64 param0;
	st.param.f64 	[param0], %fd3;
	.param .b64 retval0;
	call.uni (retval0), 
	__internal_accurate_pow, 
	(
	param0
	);
	ld.param.f64 	%fd34, [retval0];
	} // callseq 0
	setp.lt.s32 	%p8, %r6, 0;
	neg.f64 	%fd36, %fd34;
	selp.f64 	%fd37, %fd36, %fd34, %p6;
	selp.f64 	%fd38, %fd37, %fd34, %p8;
	setp.eq.f64 	%p9, %fd2, 0d0000000000000000;
	selp.b32 	%r21, %r6, 0, %p6;
	or.b32  	%r22, %r21, 2146435072;
	selp.b32 	%r23, %r22, %r21, %p5;
	mov.b32 	%r24, 0;
	mov.b64 	%fd39, {%r24, %r23};
	selp.f64 	%fd109, %fd39, %fd38, %p9;
	add.f64 	%fd40, %fd2, 0d4000000000000000;
	{
	.reg .b32 %temp; 
	mov.b64 	{%temp, %r25}, %fd40;
	}
	and.b32  	%r26, %r25, 2146435072;
	setp.ne.s32 	%p10, %r26, 2146435072;
	@%p10 bra 	$L__BB0_6;
	setp.num.f64 	%p11, %fd2, %fd2;
	@%p11 bra 	$L__BB0_4;
	mov.f64 	%fd41, 0d4000000000000000;
	add.rn.f64 	%fd109, %fd2, %fd41;
	bra.uni 	$L__BB0_6;
$L__BB0_4:
	setp.neu.f64 	%p12, %fd3, 0d7FF0000000000000;
	@%p12 bra 	$L__BB0_6;
	setp.lt.s32 	%p13, %r6, 0;
	selp.b32 	%r27, %r4, %r3, %p1;
	selp.b32 	%r28, %r27, %r3, %p13;
	mov.b32 	%r29, 0;
	mov.b64 	%fd109, {%r29, %r28};
$L__BB0_6:
	setp.eq.f64 	%p14, %fd2, 0d3FF0000000000000;
	selp.f64 	%fd8, 0d3FF0000000000000, %fd109, %p14;
	mul.f64 	%fd9, %fd2, 0d401921FB54442D18;
	abs.f64 	%fd10, %fd9;
	setp.neu.f64 	%p15, %fd10, 0d7FF0000000000000;
	@%p15 bra 	$L__BB0_8;
	mov.f64 	%fd47, 0d0000000000000000;
	mul.rn.f64 	%fd111, %fd9, %fd47;
	mov.b32 	%r51, 1;
	bra.uni 	$L__BB0_11;
$L__BB0_8:
	mul.f64 	%fd42, %fd9, 0d3FE45F306DC9C883;
	cvt.rni.s32.f64 	%r50, %fd42;
	cvt.rn.f64.s32 	%fd43, %r50;
	fma.rn.f64 	%fd44, %fd43, 0dBFF921FB54442D18, %fd9;
	fma.rn.f64 	%fd45, %fd43, 0dBC91A62633145C00, %fd44;
	fma.rn.f64 	%fd111, %fd43, 0dB97B839A252049C0, %fd45;
	setp.ltu.f64 	%p16, %fd10, 0d41E0000000000000;
	@%p16 bra 	$L__BB0_10;
	{ // callseq 1, 0
	.param .b64 param0;
	st.param.f64 	[param0], %fd9;
	.param .align 16 .b8 retval0[16];
	call.uni (retval0), 
	__internal_trig_reduction_slowpathd, 
	(
	param0
	);
	ld.param.f64 	%fd111, [retval0];
	ld.param.b32 	%r50, [retval0+8];
	} // callseq 1
$L__BB0_10:
	add.s32 	%r51, %r50, 1;
$L__BB0_11:
	setp.lt.s32 	%p17, %r1, 0;
	setp.eq.s32 	%p18, %r2, 1062207488;
	shl.b32 	%r32, %r51, 6;
	cvt.u64.u32 	%rd5, %r32;
	and.b64  	%rd6, %rd5, 64;
	add.s64 	%rd8, %rd7, %rd6;
	mul.rn.f64 	%fd48, %fd111, %fd111;
	and.b32  	%r33, %r51, 1;
	setp.eq.b32 	%p20, %r33, 1;
	selp.f64 	%fd49, 0dBDA8FF8320FD8164, 0d3DE5DB65F9785EBA, %p20;
	ld.global.nc.v2.f64 	{%fd50, %fd51}, [%rd8];
	fma.rn.f64 	%fd52, %fd49, %fd48, %fd50;
	fma.rn.f64 	%fd53, %fd52, %fd48, %fd51;
	ld.global.nc.v2.f64 	{%fd54, %fd55}, [%rd8+16];
	fma.rn.f64 	%fd56, %fd53, %fd48, %fd54;
	fma.rn.f64 	%fd57, %fd56, %fd48, %fd55;
	ld.global.nc.v2.f64 	{%fd58, %fd59}, [%rd8+32];
	fma.rn.f64 	%fd60, %fd57, %fd48, %fd58;
	fma.rn.f64 	%fd61, %fd60, %fd48, %fd59;
	fma.rn.f64 	%fd62, %fd61, %fd111, %fd111;
	fma.rn.f64 	%fd63, %fd61, %fd48, 0d3FF0000000000000;
	selp.f64 	%fd64, %fd63, %fd62, %p20;
	and.b32  	%r34, %r51, 2;
	setp.eq.s32 	%p21, %r34, 0;
	mov.f64 	%fd65, 0d0000000000000000;
	sub.f64 	%fd66, %fd65, %fd64;
	selp.f64 	%fd67, %fd64, %fd66, %p21;
	mul.f64 	%fd68, %fd67, 0d4024000000000000;
	sub.f64 	%fd69, %fd8, %fd68;
	add.f64 	%fd70, %fd69, 0d4024000000000000;
	add.f64 	%fd16, %fd108, %fd70;
	ld.f64 	%fd17, [%rd13];
	{
	.reg .b32 %temp; 
	mov.b64 	{%temp, %r12}, %fd17;
	}
	abs.f64 	%fd18, %fd17;
	{ // callseq 2, 0
	.param .b64 param0;
	st.param.f64 	[param0], %fd18;
	.param .b64 retval0;
	call.uni (retval0), 
	__internal_accurate_pow, 
	(
	param0
	);
	ld.param.f64 	%fd71, [retval0];
	} // callseq 2
	setp.lt.s32 	%p22, %r12, 0;
	neg.f64 	%fd73, %fd71;
	selp.f64 	%fd74, %fd73, %fd71, %p18;
	selp.f64 	%fd75, %fd74, %fd71, %p22;
	setp.eq.f64 	%p23, %fd17, 0d0000000000000000;
	selp.b32 	%r35, %r12, 0, %p18;
	or.b32  	%r36, %r35, 2146435072;
	selp.b32 	%r37, %r36, %r35, %p17;
	mov.b32 	%r38, 0;
	mov.b64 	%fd76, {%r38, %r37};
	selp.f64 	%fd112, %fd76, %fd75, %p23;
	add.f64 	%fd77, %fd17, 0d4000000000000000;
	{
	.reg .b32 %temp; 
	mov.b64 	{%temp, %r39}, %fd77;
	}
	and.b32  	%r40, %r39, 2146435072;
	setp.ne.s32 	%p24, %r40, 2146435072;
	@%p24 bra 	$L__BB0_16;
	setp.nan.f64 	%p25, %fd17, %fd17;
	@%p25 bra 	$L__BB0_15;
	setp.neu.f64 	%p26, %fd18, 0d7FF0000000000000;
	@%p26 bra 	$L__BB0_16;
	setp.lt.s32 	%p27, %r12, 0;
	selp.b32 	%r41, %r4, %r3, %p1;
	selp.b32 	%r42, %r41, %r3, %p27;
	mov.b32 	%r43, 0;
	mov.b64 	%fd112, {%r43, %r42};
	bra.uni 	$L__BB0_16;
$L__BB0_15:
	mov.f64 	%fd78, 0d4000000000000000;
	add.rn.f64 	%fd112, %fd17, %fd78;
$L__BB0_16:
	setp.eq.f64 	%p28, %fd17, 0d3FF0000000000000;
	selp.f64 	%fd23, 0d3FF0000000000000, %fd112, %p28;
	mul.f64 	%fd24, %fd17, 0d401921FB54442D18;
	abs.f64 	%fd25, %fd24;
	setp.eq.f64 	%p29, %fd25, 0d7FF0000000000000;
	@%p29 bra 	$L__BB0_20;
	mul.f64 	%fd79, %fd24, 0d3FE45F306DC9C883;
	cvt.rni.s32.f64 	%r52, %fd79;
	cvt.rn.f64.s32 	%fd80, %r52;
	fma.rn.f64 	%fd81, %fd80, 0dBFF921FB54442D18, %fd24;
	fma.rn.f64 	%fd82, %fd80, 0dBC91A62633145C00, %fd81;
	fma.rn.f64 	%fd114, %fd80, 0dB97B839A252049C0, %fd82;
	setp.ltu.f64 	%p30, %fd25, 0d41E0000000000000;
	@%p30 bra 	$L__BB0_19;
	{ // callseq 3, 0
	.param .b64 param0;
	st.param.f64 	[param0], %fd24;
	.param .align 16 .b8 retval0[16];
	call.uni (retval0), 
	__internal_trig_reduction_slowpathd, 
	(
	param0
	);
	ld.param.f64 	%fd114, [retval0];
	ld.param.b32 	%r52, [retval0+8];
	} // callseq 3
$L__BB0_19:
	add.s32 	%r53, %r52, 1;
	bra.uni 	$L__BB0_21;
$L__BB0_20:
	mov.f64 	%fd84, 0d0000000000000000;
	mul.rn.f64 	%fd114, %fd24, %fd84;
	mov.b32 	%r53, 1;
$L__BB0_21:
	shl.b32 	%r46, %r53, 6;
	cvt.u64.u32 	%rd9, %r46;
	and.b64  	%rd10, %rd9, 64;
	add.s64 	%rd12, %rd7, %rd10;
	mul.rn.f64 	%fd85, %fd114, %fd114;
	and.b32  	%r47, %r53, 1;
	setp.eq.b32 	%p31, %r47, 1;
	selp.f64 	%fd86, 0dBDA8FF8320FD8164, 0d3DE5DB65F9785EBA, %p31;
	ld.global.nc.v2.f64 	{%fd87, %fd88}, [%rd12];
	fma.rn.f64 	%fd89, %fd86, %fd85, %fd87;
	fma.rn.f64 	%fd90, %fd89, %fd85, %fd88;
	ld.global.nc.v2.f64 	{%fd91, %fd92}, [%rd12+16];
	fma.rn.f64 	%fd93, %fd90, %fd85, %fd91;
	fma.rn.f64 	%fd94, %fd93, %fd85, %fd92;
	ld.global.nc.v2.f64 	{%fd95, %fd96}, [%rd12+32];
	fma.rn.f64 	%fd97, %fd94, %fd85, %fd95;
	fma.rn.f64 	%fd98, %fd97, %fd85, %fd96;
	fma.rn.f64 	%fd99, %fd98, %fd114, %fd114;
	fma.rn.f64 	%fd100, %fd98, %fd85, 0d3FF0000000000000;
	selp.f64 	%fd101, %fd100, %fd99, %p31;
	and.b32  	%r48, %r53, 2;
	setp.eq.s32 	%p32, %r48, 0;
	mov.f64 	%fd102, 0d0000000000000000;
	sub.f64 	%fd103, %fd102, %fd101;
	selp.f64 	%fd104, %fd101, %fd103, %p32;
	mul.f64 	%fd105, %fd104, 0d4024000000000000;
	sub.f64 	%fd106, %fd23, %fd105;
	add.f64 	%fd107, %fd106, 0d4024000000000000;
	add.f64 	%fd108, %fd16, %fd107;
	add.s32 	%r49, %r49, 2;
	add.s64 	%rd13, %rd13, 16;
	setp.ne.s32 	%p33, %r49, 50;
	@%p33 bra 	$L__BB0_1;
	st.param.f64 	[func_retval0], %fd108;
	ret;

}
	// .globl	_Z23find_optimized_solutionP17curandStateXORWOWiPdS1_S1_S1_S1_PiS2_S1_S1_
.visible .entry _Z23find_optimized_solutionP17curandStateXORWOWiPdS1_S1_S1_S1_PiS2_S1_S1_(
	.param .u64 .ptr .align 1 _Z23find_optimized_solutionP17curandStateXORWOWiPdS1_S1_S1_S1_PiS2_S1_S1__param_0,
	.param .u32 _Z23find_optimized_solutionP17curandStateXORWOWiPdS1_S1_S1_S1_PiS2_S1_S1__param_1,
	.param .u64 .ptr .align 1 _Z23find_optimized_solutionP17curandStateXORWOWiPdS1_S1_S1_S1_PiS2_S1_S1__param_2,
	.param .u64 .ptr .align 1 _Z23find_optimized_solutionP17curandStateXORWOWiPdS1_S1_S1_S1_PiS2_S1_S1__param_3,
	.param .u64 .ptr .align 1 _Z23find_optimized_solutionP17curandStateXORWOWiPdS1_S1_S1_S1_PiS2_S1_S1__param_4,
	.param .u64 .ptr .align 1 _Z23find_optimized_solutionP17curandStateXORWOWiPdS1_S1_S1_S1_PiS2_S1_S1__param_5,
	.param .u64 .ptr .align 1 _Z23find_optimized_solutionP17curandStateXORWOWiPdS1_S1_S1_S1_PiS2_S1_S1__param_6,
	.param .u64 .ptr .align 1 _Z23find_optimized_solutionP17curandStateXORWOWiPdS1_S1_S1_S1_PiS2_S1_S1__param_7,
	.param .u64 .ptr .align 1 _Z23find_optimized_solutionP17curandStateXORWOWiPdS1_S1_S1_S1_PiS2_S1_S1__param_8,
	.param .u64 .ptr .align 1 _Z23find_optimized_solutionP17curandStateXORWOWiPdS1_S1_S1_S1_PiS2_S1_S1__param_9,
	.param .u64 .ptr .align 1 _Z23find_optimized_solutionP17curandStateXORWOWiPdS1_S1_S1_S1_PiS2_S1_S1__param_10
)
{
	.local .align 16 .b8 	__local_depot1[400];
	.reg .b64 	%SP;
	.reg .b64 	%SPL;
	.reg .pred 	%p<43>;
	.reg .b32 	%r<574>;
	.reg .b32 	%f<19>;
	.reg .b64 	%rd<104>;
	.reg .b64 	%fd<330>;

	mov.u64 	%SPL, __local_depot1;
	cvta.local.u64 	%SP, %SPL;
	ld.param.u64 	%rd26, [_Z23find_optimized_solutionP17curandStateXORWOWiPdS1_S1_S1_S1_PiS2_S1_S1__param_0];
	ld.param.u32 	%r225, [_Z23find_optimized_solutionP17curandStateXORWOWiPdS1_S1_S1_S1_PiS2_S1_S1__param_1];
	ld.param.u64 	%rd27, [_Z23find_optimized_solutionP17curandStateXORWOWiPdS1_S1_S1_S1_PiS2_S1_S1__param_2];
	ld.param.u64 	%rd28, [_Z23find_optimized_solutionP17curandStateXORWOWiPdS1_S1_S1_S1_PiS2_S1_S1__param_3];
	ld.param.u64 	%rd29, [_Z23find_optimized_solutionP17curandStateXORWOWiPdS1_S1_S1_S1_PiS2_S1_S1__param_4];
	ld.param.u64 	%rd30, [_Z23find_optimized_solutionP17curandStateXORWOWiPdS1_S1_S1_S1_PiS2_S1_S1__param_5];
	ld.param.u64 	%rd31, [_Z23find_optimized_solutionP17curandStateXORWOWiPdS1_S1_S1_S1_PiS2_S1_S1__param_7];
	ld.param.u64 	%rd32, [_Z23find_optimized_solutionP17curandStateXORWOWiPdS1_S1_S1_S1_PiS2_S1_S1__param_8];
	cvta.to.global.u64 	%rd1, %rd32;
	cvta.to.global.u64 	%rd2, %rd31;
	cvta.to.global.u64 	%rd3, %rd30;
	cvta.to.global.u64 	%rd4, %rd28;
	cvta.to.global.u64 	%rd5, %rd27;
	cvta.to.global.u64 	%rd6, %rd29;
	cvta.to.global.u64 	%rd7, %rd26;
	mov.u32 	%r226, %ctaid.y;
	mov.u32 	%r227, %ntid.y;
	mov.u32 	%r228, %tid.y;
	mad.lo.s32 	%r1, %r226, %r227, %r228;
	cvt.u64.u32 	%rd8, %r1;
	mul.wide.u32 	%rd33, %r1, 48;
	add.s64 	%rd9, %rd7, %rd33;
	xor.b32  	%r229, %r225, -1429050551;
	mul.lo.s32 	%r230, %r229, 1099087573;
	setp.gt.s32 	%p1, %r225, -1;
	selp.b32 	%r231, -644748465, -1947113066, %p1;
	add.s32 	%r232, %r231, %r230;
	add.s32 	%r233, %r232, 6615241;
	add.s32 	%r234, %r230, 123456789;
	st.global.v2.u32 	[%rd9], {%r233, %r234};
	xor.b32  	%r235, %r230, 362436069;
	add.s32 	%r236, %r231, 521288629;
	st.global.v2.u32 	[%rd9+8], {%r235, %r236};
	xor.b32  	%r237, %r231, 88675123;
	add.s32 	%r238, %r230, 5783321;
	st.global.v2.u32 	[%rd9+16], {%r237, %r238};
	setp.eq.s32 	%p2, %r1, 0;
	@%p2 bra 	$L__BB1_42;
	mov.b32 	%r465, 0;
	mov.u64 	%rd101, %rd8;
$L__BB1_2:
	and.b64  	%rd34, %rd101, 3;
	setp.eq.s64 	%p3, %rd34, 0;
	@%p3 bra 	$L__BB1_41;
	mul.wide.u32 	%rd35, %r465, 3200;
	mov.u64 	%rd36, precalc_xorwow_matrix;
	add.s64 	%rd11, %rd36, %rd35;
	mov.b32 	%r466, 0;
$L__BB1_4:
	mov.b32 	%r479, 0;
	mov.u32 	%r480, %r479;
	mov.u32 	%r481, %r479;
	mov.u32 	%r482, %r479;
	mov.u32 	%r483, %r479;
	mov.u32 	%r472, %r479;
$L__BB1_5:
	mul.wide.u32 	%rd37, %r472, 4;
	add.s64 	%rd38, %rd9, %rd37;
	ld.global.u32 	%r10, [%rd38+4];
	shl.b32 	%r11, %r472, 5;
	mov.b32 	%r478, 0;
$L__BB1_6:
	.pragma "nounroll";
	shr.u32 	%r243, %r10, %r478;
	and.b32  	%r244, %r243, 1;
	setp.eq.b32 	%p4, %r244, 1;
	not.pred 	%p5, %p4;
	add.s32 	%r245, %r11, %r478;
	mul.lo.s32 	%r246, %r245, 5;
	mul.wide.u32 	%rd39, %r246, 4;
	add.s64 	%rd12, %rd11, %rd39;
	@%p5 bra 	$L__BB1_8;
	ld.global.u32 	%r247, [%rd12];
	xor.b32  	%r483, %r483, %r247;
	ld.global.u32 	%r248, [%rd12+4];
	xor.b32  	%r482, %r482, %r248;
	ld.global.u32 	%r249, [%rd12+8];
	xor.b32  	%r481, %r481, %r249;
	ld.global.u32 	%r250, [%rd12+12];
	xor.b32  	%r480, %r480, %r250;
	ld.global.u32 	%r251, [%rd12+16];
	xor.b32  	%r479, %r479, %r251;
$L__BB1_8:
	and.b32  	%r253, %r243, 2;
	setp.eq.s32 	%p6, %r253, 0;
	@%p6 bra 	$L__BB1_10;
	ld.global.u32 	%r254, [%rd12+20];
	xor.b32  	%r483, %r483, %r254;
	ld.global.u32 	%r255, [%rd12+24];
	xor.b32  	%r482, %r482, %r255;
	ld.global.u32 	%r256, [%rd12+28];
	xor.b32  	%r481, %r481, %r256;
	ld.global.u32 	%r257, [%rd12+32];
	xor.b32  	%r480, %r480, %r257;
	ld.global.u32 	%r258, [%rd12+36];
	xor.b32  	%r479, %r479, %r258;
$L__BB1_10:
	and.b32  	%r260, %r243, 4;
	setp.eq.s32 	%p7, %r260, 0;
	@%p7 bra 	$L__BB1_12;
	ld.global.u32 	%r261, [%rd12+40];
	xor.b32  	%r483, %r483, %r261;
	ld.global.u32 	%r262, [%rd12+44];
	xor.b32  	%r482, %r482, %r262;
	ld.global.u32 	%r263, [%rd12+48];
	xor.b32  	%r481, %r481, %r263;
	ld.global.u32 	%r264, [%rd12+52];
	xor.b32  	%r480, %r480, %r264;
	ld.global.u32 	%r265, [%rd12+56];
	xor.b32  	%r479, %r479, %r265;
$L__BB1_12:
	and.b32  	%r267, %r243, 8;
	setp.eq.s32 	%p8, %r267, 0;
	@%p8 bra 	$L__BB1_14;
	ld.global.u32 	%r268, [%rd12+60];
	xor.b32  	%r483, %r483, %r268;
	ld.global.u32 	%r269, [%rd12+64];
	xor.b32  	%r482, %r482, %r269;
	ld.global.u32 	%r270, [%rd12+68];
	xor.b32  	%r481, %r481, %r270;
	ld.global.u32 	%r271, [%rd12+72];
	xor.b32  	%r480, %r480, %r271;
	ld.global.u32 	%r272, [%rd12+76];
	xor.b32  	%r479, %r479, %r272;
$L__BB1_14:
	and.b32  	%r274, %r243, 16;
	setp.eq.s32 	%p9, %r274, 0;
	@%p9 bra 	$L__BB1_16;
	ld.global.u32 	%r275, [%rd12+80];
	xor.b32  	%r483, %r483, %r275;
	ld.global.u32 	%r276, [%rd12+84];
	xor.b32  	%r482, %r482, %r276;
	ld.global.u32 	%r277, [%rd12+88];
	xor.b32  	%r481, %r481, %r277;
	ld.global.u32 	%r278, [%rd12+92];
	xor.b32  	%r480, %r480, %r278;
	ld.global.u32 	%r279, [%rd12+96];
	xor.b32  	%r479, %r479, %r279;
$L__BB1_16:
	and.b32  	%r281, %r243, 32;
	setp.eq.s32 	%p10, %r281, 0;
	@%p10 bra 	$L__BB1_18;
	ld.global.u32 	%r282, [%rd12+100];
	xor.b32  	%r483, %r483, %r282;
	ld.global.u32 	%r283, [%rd12+104];
	xor.b32  	%r482, %r482, %r283;
	ld.global.u32 	%r284, [%rd12+108];
	xor.b32  	%r481, %r481, %r284;
	ld.global.u32 	%r285, [%rd12+112];
	xor.b32  	%r480, %r480, %r285;
	ld.global.u32 	%r286, [%rd12+116];
	xor.b32  	%r479, %r479, %r286;
$L__BB1_18:
	and.b32  	%r288, %r243, 64;
	setp.eq.s32 	%p11, %r288, 0;
	@%p11 bra 	$L__BB1_20;
	ld.global.u32 	%r289, [%rd12+120];
	xor.b32  	%r483, %r483, %r289;
	ld.global.u32 	%r290, [%rd12+124];
	xor.b32  	%r482, %r482, %r290;
	ld.global.u32 	%r291, [%rd12+128];
	xor.b32  	%r481, %r481, %r291;
	ld.global.u32 	%r292, [%rd12+132];
	xor.b32  	%r480, %r480, %r292;
	ld.global.u32 	%r293, [%rd12+136];
	xor.b32  	%r479, %r479, %r293;
$L__BB1_20:
	and.b32  	%r295, %r243, 128;
	setp.eq.s32 	%p12, %r295, 0;
	@%p12 bra 	$L__BB1_22;
	ld.global.u32 	%r296, [%rd12+140];
	xor.b32  	%r483, %r483, %r296;
	ld.global.u32 	%r297, [%rd12+144];
	xor.b32  	%r482, %r482, %r297;
	ld.global.u32 	%r298, [%rd12+148];
	xor.b32  	%r481, %r481, %r298;
	ld.global.u32 	%r299, [%rd12+152];
	xor.b32  	%r480, %r480, %r299;
	ld.global.u32 	%r300, [%rd12+156];
	xor.b32  	%r479, %r479, %r300;
$L__BB1_22:
	and.b32  	%r302, %r243, 256;
	setp.eq.s32 	%p13, %r302, 0;
	@%p13 bra 	$L__BB1_24;
	ld.global.u32 	%r303, [%rd12+160];
	xor.b32  	%r483, %r483, %r303;
	ld.global.u32 	%r304, [%rd12+164];
	xor.b32  	%r482, %r482, %r304;
	ld.global.u32 	%r305, [%rd12+168];
	xor.b32  	%r481, %r481, %r305;
	ld.global.u32 	%r306, [%rd12+172];
	xor.b32  	%r480, %r480, %r306;
	ld.global.u32 	%r307, [%rd12+176];
	xor.b32  	%r479, %r479, %r307;
$L__BB1_24:
	and.b32  	%r309, %r243, 512;
	setp.eq.s32 	%p14, %r309, 0;
	@%p14 bra 	$L__BB1_26;
	ld.global.u32 	%r310, [%rd12+180];
	xor.b32  	%r483, %r483, %r310;
	ld.global.u32 	%r311, [%rd12+184];
	xor.b32  	%r482, %r482, %r311;
	ld.global.u32 	%r312, [%rd12+188];
	xor.b32  	%r481, %r481, %r312;
	ld.global.u32 	%r313, [%rd12+192];
	xor.b32  	%r480, %r480, %r313;
	ld.global.u32 	%r314, [%rd12+196];
	xor.b32  	%r479, %r479, %r314;
$L__BB1_26:
	and.b32  	%r316, %r243, 1024;
	setp.eq.s32 	%p15, %r316, 0;
	@%p15 bra 	$L__BB1_28;
	ld.global.u32 	%r317, [%rd12+200];
	xor.b32  	%r483, %r483, %r317;
	ld.global.u32 	%r318, [%rd12+204];
	xor.b32  	%r482, %r482, %r318;
	ld.global.u32 	%r319, [%rd12+208];
	xor.b32  	%r481, %r481, %r319;
	ld.global.u32 	%r320, [%rd12+212];
	xor.b32  	%r480, %r480, %r320;
	ld.global.u32 	%r321, [%rd12+216];
	xor.b32  	%r479, %r479, %r321;
$L__BB1_28:
	and.b32  	%r323, %r243, 2048;
	setp.eq.s32 	%p16, %r323, 0;
	@%p16 bra 	$L__BB1_30;
	ld.global.u32 	%r324, [%rd12+220];
	xor.b32  	%r483, %r483, %r324;
	ld.global.u32 	%r325, [%rd12+224];
	xor.b32  	%r482, %r482, %r325;
	ld.global.u32 	%r326, [%rd12+228];
	xor.b32  	%r481, %r481, %r326;
	ld.global.u32 	%r327, [%rd12+232];
	xor.b32  	%r480, %r480, %r327;
	ld.global.u32 	%r328, [%rd12+236];
	xor.b32  	%r479, %r479, %r328;
$L__BB1_30:
	and.b32  	%r330, %r243, 4096;
	setp.eq.s32 	%p17, %r330, 0;
	@%p17 bra 	$L__BB1_32;
	ld.global.u32 	%r331, [%rd12+240];
	xor.b32  	%r483, %r483, %r331;
	ld.global.u32 	%r332, [%rd12+244];
	xor.b32  	%r482, %r482, %r332;
	ld.global.u32 	%r333, [%rd12+248];
	xor.b32  	%r481, %r481, %r333;
	ld.global.u32 	%r334, [%rd12+252];
	xor.b32  	%r480, %r480, %r334;
	ld.global.u32 	%r335, [%rd12+256];
	xor.b32  	%r479, %r479, %r335;
$L__BB1_32:
	and.b32  	%r337, %r243, 8192;
	setp.eq.s32 	%p18, %r337, 0;
	@%p18 bra 	$L__BB1_34;
	ld.global.u32 	%r338, [%rd12+260];
	xor.b32  	%r483, %r483, %r338;
	ld.global.u32 	%r339, [%rd12+264];
	xor.b32  	%r482, %r482, %r339;
	ld.global.u32 	%r340, [%rd12+268];
	xor.b32  	%r481, %r481, %r340;
	ld.global.u32 	%r341, [%rd12+272];
	xor.b32  	%r480, %r480, %r341;
	ld.global.u32 	%r342, [%rd12+276];
	xor.b32  	%r479, %r479, %r342;
$L__BB1_34:
	and.b32  	%r344, %r243, 16384;
	setp.eq.s32 	%p19, %r344, 0;
	@%p19 bra 	$L__BB1_36;
	ld.global.u32 	%r345, [%rd12+280];
	xor.b32  	%r483, %r483, %r345;
	ld.global.u32 	%r346, [%rd12+284];
	xor.b32  	%r482, %r482, %r346;
	ld.global.u32 	%r347, [%rd12+288];
	xor.b32  	%r481, %r481, %r347;
	ld.global.u32 	%r348, [%rd12+292];
	xor.b32  	%r480, %r480, %r348;
	ld.global.u32 	%r349, [%rd12+296];
	xor.b32  	%r479, %r479, %r349;
$L__BB1_36:
	and.b32  	%r351, %r243, 32768;
	setp.eq.s32 	%p20, %r351, 0;
	@%p20 bra 	$L__BB1_38;
	ld.global.u32 	%r352, [%rd12+300];
	xor.b32  	%r483, %r483, %r352;
	ld.global.u32 	%r353, [%rd12+304];
	xor.b32  	%r482, %r482, %r353;
	ld.global.u32 	%r354, [%rd12+308];
	xor.b32  	%r481, %r481, %r354;
	ld.global.u32 	%r355, [%rd12+312];
	xor.b32  	%r480, %r480, %r355;
	ld.global.u32 	%r356, [%rd12+316];
	xor.b32  	%r479, %r479, %r356;
$L__BB1_38:
	add.s32 	%r478, %r478, 16;
	setp.ne.s32 	%p21, %r478, 32;
	@%p21 bra 	$L__BB1_6;
	mad.lo.s32 	%r357, %r472, -31, %r11;
	add.s32 	%r472, %r357, 1;
	setp.ne.s32 	%p22, %r472, 5;
	@%p22 bra 	$L__BB1_5;
	st.global.u32 	[%rd9+4], %r483;
	st.global.u32 	[%rd9+8], %r482;
	st.global.u32 	[%rd9+12], %r481;
	st.global.u32 	[%rd9+16], %r480;
	st.global.u32 	[%rd9+20], %r479;
	add.s32 	%r466, %r466, 1;
	cvt.u32.u64 	%r358, %rd101;
	and.b32  	%r359, %r358, 3;
	setp.lt.u32 	%p23, %r466, %r359;
	@%p23 bra 	$L__BB1_4;
$L__BB1_41:
	shr.u64 	%rd13, %rd101, 2;
	add.s32 	%r465, %r465, 1;
	setp.gt.u64 	%p24, %rd101, 3;
	mov.u64 	%rd101, %rd13;
	@%p24 bra 	$L__BB1_2;
$L__BB1_42:
	ld.param.u64 	%rd100, [_Z23find_optimized_solutionP17curandStateXORWOWiPdS1_S1_S1_S1_PiS2_S1_S1__param_10];
	mov.b32 	%r559, 0;
	st.global.v2.u32 	[%rd9+24], {%r559, %r559};
	st.global.u32 	[%rd9+32], %r559;
	mov.b64 	%rd40, 0;
	st.global.u64 	[%rd9+40], %rd40;
	ld.global.f64 	%fd16, [%rd6];
	mul.lo.s32 	%r182, %r1, 50;
	shl.b64 	%rd41, %rd8, 3;
	add.s64 	%rd14, %rd6, %rd41;
	cvta.to.global.u64 	%rd42, %rd100;
	add.s64 	%rd15, %rd42, %rd41;
	add.s64 	%rd16, %rd4, %rd41;
	cvt.rzi.s32.f64 	%r183, %fd16;
	mul.wide.u32 	%rd43, %r182, 8;
	add.s64 	%rd17, %rd5, %rd43;
$L__BB1_43:
	ld.global.v2.u32 	{%r361, %r362}, [%rd9];
	shr.u32 	%r363, %r362, 2;
	xor.b32  	%r364, %r363, %r362;
	ld.global.v2.u32 	{%r565, %r564}, [%rd9+8];
	ld.global.v2.u32 	{%r563, %r562}, [%rd9+16];
	shl.b32 	%r365, %r562, 4;
	shl.b32 	%r366, %r364, 1;
	xor.b32  	%r367, %r366, %r365;
	xor.b32  	%r368, %r367, %r364;
	xor.b32  	%r561, %r368, %r562;
	add.s32 	%r560, %r361, 362437;
	add.s32 	%r369, %r561, %r560;
	cvt.rn.f32.u32 	%f3, %r369;
	fma.rn.f32 	%f1, %f3, 0f2F800000, 0f2F000000;
$L__BB1_44:
	mov.u32 	%r195, %r564;
	mov.u32 	%r564, %r563;
	mov.u32 	%r563, %r562;
	mov.u32 	%r562, %r561;
	mov.u32 	%r191, %r560;
	shr.u32 	%r370, %r565, 2;
	xor.b32  	%r371, %r370, %r565;
	shl.b32 	%r372, %r562, 4;
	shl.b32 	%r373, %r371, 1;
	xor.b32  	%r374, %r373, %r372;
	xor.b32  	%r375, %r374, %r371;
	xor.b32  	%r561, %r375, %r562;
	add.s32 	%r560, %r191, 362437;
	add.s32 	%r376, %r561, %r560;
	cvt.rn.f32.u32 	%f4, %r376;
	fma.rn.f32 	%f5, %f4, 0f2F800000, 0f2F000000;
	cvt.f64.f32 	%fd17, %f5;
	mul.f64 	%fd18, %fd17, 0d4050000000000000;
	mul.f64 	%fd19, %fd18, 0d3FE0000000000000;
	cvt.rzi.s32.f64 	%r199, %fd19;
	setp.eq.s32 	%p25, %r199, %r1;
	mov.u32 	%r565, %r195;
	@%p25 bra 	$L__BB1_44;
	cvt.f64.f32 	%fd20, %f1;
	mul.f64 	%fd21, %fd20, 0d4049000000000000;
	cvt.rzi.s32.f64 	%r377, %fd21;
	st.global.v2.u32 	[%rd9+8], {%r564, %r563};
	st.global.v2.u32 	[%rd9+16], {%r562, %r561};
	st.global.v2.u32 	[%rd9], {%r560, %r195};
	ld.global.f64 	%fd22, [%rd17];
	ld.global.f64 	%fd23, [%rd17+8];
	add.u64 	%rd44, %SP, 0;
	add.u64 	%rd45, %SPL, 0;
	st.local.v2.f64 	[%rd45], {%fd22, %fd23};
	ld.global.f64 	%fd24, [%rd17+16];
	ld.global.f64 	%fd25, [%rd17+24];
	st.local.v2.f64 	[%rd45+16], {%fd24, %fd25};
	ld.global.f64 	%fd26, [%rd17+32];
	ld.global.f64 	%fd27, [%rd17+40];
	st.local.v2.f64 	[%rd45+32], {%fd26, %fd27};
	ld.global.f64 	%fd28, [%rd17+48];
	ld.global.f64 	%fd29, [%rd17+56];
	st.local.v2.f64 	[%rd45+48], {%fd28, %fd29};
	ld.global.f64 	%fd30, [%rd17+64];
	ld.global.f64 	%fd31, [%rd17+72];
	st.local.v2.f64 	[%rd45+64], {%fd30, %fd31};
	ld.global.f64 	%fd32, [%rd17+80];
	ld.global.f64 	%fd33, [%rd17+88];
	st.local.v2.f64 	[%rd45+80], {%fd32, %fd33};
	ld.global.f64 	%fd34, [%rd17+96];
	ld.global.f64 	%fd35, [%rd17+104];
	st.local.v2.f64 	[%rd45+96], {%fd34, %fd35};
	ld.global.f64 	%fd36, [%rd17+112];
	ld.global.f64 	%fd37, [%rd17+120];
	st.local.v2.f64 	[%rd45+112], {%fd36, %fd37};
	ld.global.f64 	%fd38, [%rd17+128];
	ld.global.f64 	%fd39, [%rd17+136];
	st.local.v2.f64 	[%rd45+128], {%fd38, %fd39};
	ld.global.f64 	%fd40, [%rd17+144];
	ld.global.f64 	%fd41, [%rd17+152];
	st.local.v2.f64 	[%rd45+144], {%fd40, %fd41};
	ld.global.f64 	%fd42, [%rd17+160];
	ld.global.f64 	%fd43, [%rd17+168];
	st.local.v2.f64 	[%rd45+160], {%fd42, %fd43};
	ld.global.f64 	%fd44, [%rd17+176];
	ld.global.f64 	%fd45, [%rd17+184];
	st.local.v2.f64 	[%rd45+176], {%fd44, %fd45};
	ld.global.f64 	%fd46, [%rd17+192];
	ld.global.f64 	%fd47, [%rd17+200];
	st.local.v2.f64 	[%rd45+192], {%fd46, %fd47};
	ld.global.f64 	%fd48, [%rd17+208];
	ld.global.f64 	%fd49, [%rd17+216];
	st.local.v2.f64 	[%rd45+208], {%fd48, %fd49};
	ld.global.f64 	%fd50, [%rd17+224];
	ld.global.f64 	%fd51, [%rd17+232];
	st.local.v2.f64 	[%rd45+224], {%fd50, %fd51};
	ld.global.f64 	%fd52, [%rd17+240];
	ld.global.f64 	%fd53, [%rd17+248];
	st.local.v2.f64 	[%rd45+240], {%fd52, %fd53};
	ld.global.f64 	%fd54, [%rd17+256];
	ld.global.f64 	%fd55, [%rd17+264];
	st.local.v2.f64 	[%rd45+256], {%fd54, %fd55};
	ld.global.f64 	%fd56, [%rd17+272];
	ld.global.f64 	%fd57, [%rd17+280];
	st.local.v2.f64 	[%rd45+272], {%fd56, %fd57};
	ld.global.f64 	%fd58, [%rd17+288];
	ld.global.f64 	%fd59, [%rd17+296];
	st.local.v2.f64 	[%rd45+288], {%fd58, %fd59};
	ld.global.f64 	%fd60, [%rd17+304];
	ld.global.f64 	%fd61, [%rd17+312];
	st.local.v2.f64 	[%rd45+304], {%fd60, %fd61};
	ld.global.f64 	%fd62, [%rd17+320];
	ld.global.f64 	%fd63, [%rd17+328];
	st.local.v2.f64 	[%rd45+320], {%fd62, %fd63};
	ld.global.f64 	%fd64, [%rd17+336];
	ld.global.f64 	%fd65, [%rd17+344];
	st.local.v2.f64 	[%rd45+336], {%fd64, %fd65};
	ld.global.f64 	%fd66, [%rd17+352];
	ld.global.f64 	%fd67, [%rd17+360];
	st.local.v2.f64 	[%rd45+352], {%fd66, %fd67};
	ld.global.f64 	%fd68, [%rd17+368];
	ld.global.f64 	%fd69, [%rd17+376];
	st.local.v2.f64 	[%rd45+368], {%fd68, %fd69};
	ld.global.f64 	%fd70, [%rd17+384];
	ld.global.f64 	%fd71, [%rd17+392];
	st.local.v2.f64 	[%rd45+384], {%fd70, %fd71};
	shr.u32 	%r378, %r195, 2;
	xor.b32  	%r379, %r378, %r195;
	st.global.v2.u32 	[%rd9+8], {%r563, %r562};
	shl.b32 	%r380, %r561, 4;
	shl.b32 	%r381, %r379, 1;
	xor.b32  	%r382, %r381, %r380;
	xor.b32  	%r383, %r382, %r379;
	xor.b32  	%r384, %r383, %r561;
	st.global.v2.u32 	[%rd9+16], {%r561, %r384};
	add.s32 	%r385, %r191, 724874;
	st.global.v2.u32 	[%rd9], {%r385, %r564};
	add.s32 	%r386, %r384, %r385;
	cvt.rn.f32.u32 	%f6, %r386;
	fma.rn.f32 	%f7, %f6, 0f2F800000, 0f2F000000;
	cvt.f64.f32 	%fd72, %f7;
	mul.wide.s32 	%rd46, %r377, 8;
	add.s64 	%rd47, %rd17, %rd46;
	ld.global.f64 	%fd73, [%rd47];
	mad.lo.s32 	%r387, %r199, 50, %r377;
	mul.wide.s32 	%rd48, %r387, 8;
	add.s64 	%rd49, %rd5, %rd48;
	ld.global.f64 	%fd74, [%rd49];
	sub.f64 	%fd75, %fd73, %fd74;
	add.f64 	%fd76, %fd72, 0dBFE0000000000000;
	mul.f64 	%fd77, %fd75, %fd76;
	fma.rn.f64 	%fd78, %fd77, 0d4000000000000000, %fd73;
	add.s64 	%rd50, %rd45, %rd46;
	setp.lt.f64 	%p26, %fd78, 0dC0147AE147AE147B;
	selp.f64 	%fd79, 0dC0147AE147AE147B, %fd78, %p26;
	setp.gt.f64 	%p27, %fd79, 0d40147AE147AE147B;
	selp.f64 	%fd80, 0d40147AE147AE147B, %fd79, %p27;
	st.local.f64 	[%rd50], %fd80;
	ld.global.u64 	%rd51, [function];
	{ // callseq 4, 0
	.param .b64 param0;
	st.param.b64 	[param0], %rd44;
	.param .b64 retval0;
	prototype_4 : .callprototype (.param .b64 _) _ (.param .b64 _);
	call (retval0), 
	%rd51, 
	(
	param0
	)
	, prototype_4;
	ld.param.f64 	%fd81, [retval0];
	} // callseq 4
	setp.ltu.f64 	%p28, %fd81, 0d0000000000000000;
	@%p28 bra 	$L__BB1_47;
	add.f64 	%fd82, %fd81, 0d3FF0000000000000;
	rcp.rn.f64 	%fd327, %fd82;
	bra.uni 	$L__BB1_48;
$L__BB1_47:
	abs.f64 	%fd83, %fd81;
	add.f64 	%fd327, %fd83, 0d3FF0000000000000;
$L__BB1_48:
	ld.global.f64 	%fd84, [%rd14];
	setp.leu.f64 	%p29, %fd327, %fd84;
	@%p29 bra 	$L__BB1_50;
	mov.b64 	%rd52, 0;
	st.global.u64 	[%rd15], %rd52;
	cvta.to.local.u64 	%rd54, %rd44;
	ld.local.v2.f64 	{%fd87, %fd88}, [%rd54];
	st.global.f64 	[%rd17], %fd87;
	st.global.f64 	[%rd17+8], %fd88;
	ld.local.v2.f64 	{%fd89, %fd90}, [%rd54+16];
	st.global.f64 	[%rd17+16], %fd89;
	st.global.f64 	[%rd17+24], %fd90;
	ld.local.v2.f64 	{%fd91, %fd92}, [%rd54+32];
	st.global.f64 	[%rd17+32], %fd91;
	st.global.f64 	[%rd17+40], %fd92;
	ld.local.v2.f64 	{%fd93, %fd94}, [%rd54+48];
	st.global.f64 	[%rd17+48], %fd93;
	st.global.f64 	[%rd17+56], %fd94;
	ld.local.v2.f64 	{%fd95, %fd96}, [%rd54+64];
	st.global.f64 	[%rd17+64], %fd95;
	st.global.f64 	[%rd17+72], %fd96;
	ld.local.v2.f64 	{%fd97, %fd98}, [%rd54+80];
	st.global.f64 	[%rd17+80], %fd97;
	st.global.f64 	[%rd17+88], %fd98;
	ld.local.v2.f64 	{%fd99, %fd100}, [%rd54+96];
	st.global.f64 	[%rd17+96], %fd99;
	st.global.f64 	[%rd17+104], %fd100;
	ld.local.v2.f64 	{%fd101, %fd102}, [%rd54+112];
	st.global.f64 	[%rd17+112], %fd101;
	st.global.f64 	[%rd17+120], %fd102;
	ld.local.v2.f64 	{%fd103, %fd104}, [%rd54+128];
	st.global.f64 	[%rd17+128], %fd103;
	st.global.f64 	[%rd17+136], %fd104;
	ld.local.v2.f64 	{%fd105, %fd106}, [%rd54+144];
	st.global.f64 	[%rd17+144], %fd105;
	st.global.f64 	[%rd17+152], %fd106;
	ld.local.v2.f64 	{%fd107, %fd108}, [%rd54+160];
	st.global.f64 	[%rd17+160], %fd107;
	st.global.f64 	[%rd17+168], %fd108;
	ld.local.v2.f64 	{%fd109, %fd110}, [%rd54+176];
	st.global.f64 	[%rd17+176], %fd109;
	st.global.f64 	[%rd17+184], %fd110;
	ld.local.v2.f64 	{%fd111, %fd112}, [%rd54+192];
	st.global.f64 	[%rd17+192], %fd111;
	st.global.f64 	[%rd17+200], %fd112;
	ld.local.v2.f64 	{%fd113, %fd114}, [%rd54+208];
	st.global.f64 	[%rd17+208], %fd113;
	st.global.f64 	[%rd17+216], %fd114;
	ld.local.v2.f64 	{%fd115, %fd116}, [%rd54+224];
	st.global.f64 	[%rd17+224], %fd115;
	st.global.f64 	[%rd17+232], %fd116;
	ld.local.v2.f64 	{%fd117, %fd118}, [%rd54+240];
	st.global.f64 	[%rd17+240], %fd117;
	st.global.f64 	[%rd17+248], %fd118;
	ld.local.v2.f64 	{%fd119, %fd120}, [%rd54+256];
	st.global.f64 	[%rd17+256], %fd119;
	st.global.f64 	[%rd17+264], %fd120;
	ld.local.v2.f64 	{%fd121, %fd122}, [%rd54+272];
	st.global.f64 	[%rd17+272], %fd121;
	st.global.f64 	[%rd17+280], %fd122;
	ld.local.v2.f64 	{%fd123, %fd124}, [%rd54+288];
	st.global.f64 	[%rd17+288], %fd123;
	st.global.f64 	[%rd17+296], %fd124;
	ld.local.v2.f64 	{%fd125, %fd126}, [%rd54+304];
	st.global.f64 	[%rd17+304], %fd125;
	st.global.f64 	[%rd17+312], %fd126;
	ld.local.v2.f64 	{%fd127, %fd128}, [%rd54+320];
	st.global.f64 	[%rd17+320], %fd127;
	st.global.f64 	[%rd17+328], %fd128;
	ld.local.v2.f64 	{%fd129, %fd130}, [%rd54+336];
	st.global.f64 	[%rd17+336], %fd129;
	st.global.f64 	[%rd17+344], %fd130;
	ld.local.v2.f64 	{%fd131, %fd132}, [%rd54+352];
	st.global.f64 	[%rd17+352], %fd131;
	st.global.f64 	[%rd17+360], %fd132;
	ld.local.v2.f64 	{%fd133, %fd134}, [%rd54+368];
	st.global.f64 	[%rd17+368], %fd133;
	st.global.f64 	[%rd17+376], %fd134;
	ld.local.v2.f64 	{%fd135, %fd136}, [%rd54+384];
	st.global.f64 	[%rd17+384], %fd135;
	st.global.f64 	[%rd17+392], %fd136;
	st.global.f64 	[%rd16], %fd81;
	st.global.f64 	[%rd14], %fd327;
	bra.uni 	$L__BB1_51;
$L__BB1_50:
	ld.global.f64 	%fd85, [%rd15];
	add.f64 	%fd86, %fd85, 0d3FF0000000000000;
	st.global.f64 	[%rd15], %fd86;
	ld.global.f64 	%fd327, [%rd14];
$L__BB1_51:
	ld.param.u64 	%rd99, [_Z23find_optimized_solutionP17curandStateXORWOWiPdS1_S1_S1_S1_PiS2_S1_S1__param_9];
	cvt.rn.f64.s32 	%fd137, %r183;
	setp.gt.f64 	%p30, %fd327, %fd137;
	cvt.rzi.s32.f64 	%r388, %fd327;
	selp.b32 	%r389, %r388, %r183, %p30;
	cvt.rn.f64.s32 	%fd138, %r389;
	div.rn.f64 	%fd139, %fd327, %fd138;
	fma.rn.f64 	%fd140, %fd139, 0d3FECCCCCCCCCCCCD, 0d3FB999999999999A;
	cvta.to.global.u64 	%rd55, %rd99;
	mul.wide.u32 	%rd56, %r1, 8;
	add.s64 	%rd57, %rd55, %rd56;
	st.global.f64 	[%rd57], %fd140;
	ld.global.v2.u32 	{%r200, %r390}, [%rd9];
	shr.u32 	%r391, %r390, 2;
	xor.b32  	%r392, %r391, %r390;
	ld.global.v2.u32 	{%r202, %r571}, [%rd9+8];
	ld.global.v2.u32 	{%r570, %r569}, [%rd9+16];
	st.global.v2.u32 	[%rd9+8], {%r571, %r570};
	shl.b32 	%r393, %r569, 4;
	shl.b32 	%r394, %r392, 1;
	xor.b32  	%r395, %r394, %r393;
	xor.b32  	%r396, %r395, %r392;
	xor.b32  	%r568, %r396, %r569;
	st.global.v2.u32 	[%rd9+16], {%r569, %r568};
	add.s32 	%r397, %r200, 362437;
	st.global.v2.u32 	[%rd9], {%r397, %r202};
	add.s32 	%r398, %r568, %r397;
	cvt.rn.f32.u32 	%f8, %r398;
	fma.rn.f32 	%f9, %f8, 0f2F800000, 0f2F000000;
	cvt.f64.f32 	%fd141, %f9;
	ld.global.f64 	%fd142, [%rd57];
	setp.leu.f64 	%p31, %fd142, %fd141;
	@%p31 bra 	$L__BB1_60;
	shr.u32 	%r399, %r202, 2;
	xor.b32  	%r400, %r399, %r202;
	shl.b32 	%r401, %r568, 4;
	shl.b32 	%r402, %r400, 1;
	xor.b32  	%r403, %r402, %r401;
	xor.b32  	%r404, %r403, %r400;
	xor.b32  	%r567, %r404, %r568;
	add.s32 	%r566, %r200, 724874;
	add.s32 	%r405, %r567, %r566;
	cvt.rn.f32.u32 	%f10, %r405;
	fma.rn.f32 	%f2, %f10, 0f2F800000, 0f2F000000;
$L__BB1_53:
	mov.u32 	%r212, %r570;
	mov.u32 	%r570, %r569;
	mov.u32 	%r569, %r568;
	mov.u32 	%r568, %r567;
	mov.u32 	%r208, %r566;
	shr.u32 	%r406, %r571, 2;
	xor.b32  	%r407, %r406, %r571;
	shl.b32 	%r408, %r568, 4;
	shl.b32 	%r409, %r407, 1;
	xor.b32  	%r410, %r409, %r408;
	xor.b32  	%r411, %r410, %r407;
	xor.b32  	%r567, %r411, %r568;
	add.s32 	%r566, %r208, 362437;
	add.s32 	%r412, %r567, %r566;
	cvt.rn.f32.u32 	%f11, %r412;
	fma.rn.f32 	%f12, %f11, 0f2F800000, 0f2F000000;
	cvt.f64.f32 	%fd143, %f12;
	mul.f64 	%fd144, %fd143, 0d4050000000000000;
	mul.f64 	%fd145, %fd144, 0d3FE0000000000000;
	cvt.rzi.s32.f64 	%r216, %fd145;
	setp.eq.s32 	%p32, %r216, %r1;
	mov.u32 	%r571, %r212;
	@%p32 bra 	$L__BB1_53;
	cvt.f64.f32 	%fd146, %f2;
	mul.f64 	%fd147, %fd146, 0d4049000000000000;
	cvt.rzi.s32.f64 	%r413, %fd147;
	st.global.v2.u32 	[%rd9+8], {%r570, %r569};
	st.global.v2.u32 	[%rd9+16], {%r568, %r567};
	st.global.v2.u32 	[%rd9], {%r566, %r212};
	ld.global.f64 	%fd148, [%rd17];
	ld.global.f64 	%fd149, [%rd17+8];
	add.u64 	%rd58, %SP, 0;
	add.u64 	%rd59, %SPL, 0;
	st.local.v2.f64 	[%rd59], {%fd148, %fd149};
	ld.global.f64 	%fd150, [%rd17+16];
	ld.global.f64 	%fd151, [%rd17+24];
	st.local.v2.f64 	[%rd59+16], {%fd150, %fd151};
	ld.global.f64 	%fd152, [%rd17+32];
	ld.global.f64 	%fd153, [%rd17+40];
	st.local.v2.f64 	[%rd59+32], {%fd152, %fd153};
	ld.global.f64 	%fd154, [%rd17+48];
	ld.global.f64 	%fd155, [%rd17+56];
	st.local.v2.f64 	[%rd59+48], {%fd154, %fd155};
	ld.global.f64 	%fd156, [%rd17+64];
	ld.global.f64 	%fd157, [%rd17+72];
	st.local.v2.f64 	[%rd59+64], {%fd156, %fd157};
	ld.global.f64 	%fd158, [%rd17+80];
	ld.global.f64 	%fd159, [%rd17+88];
	st.local.v2.f64 	[%rd59+80], {%fd158, %fd159};
	ld.global.f64 	%fd160, [%rd17+96];
	ld.global.f64 	%fd161, [%rd17+104];
	st.local.v2.f64 	[%rd59+96], {%fd160, %fd161};
	ld.global.f64 	%fd162, [%rd17+112];
	ld.global.f64 	%fd163, [%rd17+120];
	st.local.v2.f64 	[%rd59+112], {%fd162, %fd163};
	ld.global.f64 	%fd164, [%rd17+128];
	ld.global.f64 	%fd165, [%rd17+136];
	st.local.v2.f64 	[%rd59+128], {%fd164, %fd165};
	ld.global.f64 	%fd166, [%rd17+144];
	ld.global.f64 	%fd167, [%rd17+152];
	st.local.v2.f64 	[%rd59+144], {%fd166, %fd167};
	ld.global.f64 	%fd168, [%rd17+160];
	ld.global.f64 	%fd169, [%rd17+168];
	st.local.v2.f64 	[%rd59+160], {%fd168, %fd169};
	ld.global.f64 	%fd170, [%rd17+176];
	ld.global.f64 	%fd171, [%rd17+184];
	st.local.v2.f64 	[%rd59+176], {%fd170, %fd171};
	ld.global.f64 	%fd172, [%rd17+192];
	ld.global.f64 	%fd173, [%rd17+200];
	st.local.v2.f64 	[%rd59+192], {%fd172, %fd173};
	ld.global.f64 	%fd174, [%rd17+208];
	ld.global.f64 	%fd175, [%rd17+216];
	st.local.v2.f64 	[%rd59+208], {%fd174, %fd175};
	ld.global.f64 	%fd176, [%rd17+224];
	ld.global.f64 	%fd177, [%rd17+232];
	st.local.v2.f64 	[%rd59+224], {%fd176, %fd177};
	ld.global.f64 	%fd178, [%rd17+240];
	ld.global.f64 	%fd179, [%rd17+248];
	st.local.v2.f64 	[%rd59+240], {%fd178, %fd179};
	ld.global.f64 	%fd180, [%rd17+256];
	ld.global.f64 	%fd181, [%rd17+264];
	st.local.v2.f64 	[%rd59+256], {%fd180, %fd181};
	ld.global.f64 	%fd182, [%rd17+272];
	ld.global.f64 	%fd183, [%rd17+280];
	st.local.v2.f64 	[%rd59+272], {%fd182, %fd183};
	ld.global.f64 	%fd184, [%rd17+288];
	ld.global.f64 	%fd185, [%rd17+296];
	st.local.v2.f64 	[%rd59+288], {%fd184, %fd185};
	ld.global.f64 	%fd186, [%rd17+304];
	ld.global.f64 	%fd187, [%rd17+312];
	st.local.v2.f64 	[%rd59+304], {%fd186, %fd187};
	ld.global.f64 	%fd188, [%rd17+320];
	ld.global.f64 	%fd189, [%rd17+328];
	st.local.v2.f64 	[%rd59+320], {%fd188, %fd189};
	ld.global.f64 	%fd190, [%rd17+336];
	ld.global.f64 	%fd191, [%rd17+344];
	st.local.v2.f64 	[%rd59+336], {%fd190, %fd191};
	ld.global.f64 	%fd192, [%rd17+352];
	ld.global.f64 	%fd193, [%rd17+360];
	st.local.v2.f64 	[%rd59+352], {%fd192, %fd193};
	ld.global.f64 	%fd194, [%rd17+368];
	ld.global.f64 	%fd195, [%rd17+376];
	st.local.v2.f64 	[%rd59+368], {%fd194, %fd195};
	ld.global.f64 	%fd196, [%rd17+384];
	ld.global.f64 	%fd197, [%rd17+392];
	st.local.v2.f64 	[%rd59+384], {%fd196, %fd197};
	shr.u32 	%r414, %r212, 2;
	xor.b32  	%r415, %r414, %r212;
	st.global.v2.u32 	[%rd9+8], {%r569, %r568};
	shl.b32 	%r416, %r567, 4;
	shl.b32 	%r417, %r415, 1;
	xor.b32  	%r418, %r417, %r416;
	xor.b32  	%r419, %r418, %r415;
	xor.b32  	%r420, %r419, %r567;
	st.global.v2.u32 	[%rd9+16], {%r567, %r420};
	add.s32 	%r421, %r208, 724874;
	st.global.v2.u32 	[%rd9], {%r421, %r570};
	add.s32 	%r422, %r420, %r421;
	cvt.rn.f32.u32 	%f13, %r422;
	fma.rn.f32 	%f14, %f13, 0f2F800000, 0f2F000000;
	cvt.f64.f32 	%fd198, %f14;
	add.s32 	%r423, %r413, %r182;
	mul.wide.s32 	%rd60, %r423, 8;
	add.s64 	%rd61, %rd5, %rd60;
	ld.global.f64 	%fd199, [%rd61];
	mad.lo.s32 	%r424, %r216, 50, %r413;
	mul.wide.s32 	%rd62, %r424, 8;
	add.s64 	%rd63, %rd5, %rd62;
	ld.global.f64 	%fd200, [%rd63];
	sub.f64 	%fd201, %fd199, %fd200;
	add.f64 	%fd202, %fd198, 0dBFE0000000000000;
	mul.f64 	%fd203, %fd201, %fd202;
	fma.rn.f64 	%fd204, %fd203, 0d4000000000000000, %fd199;
	mul.wide.s32 	%rd64, %r413, 8;
	add.s64 	%rd65, %rd59, %rd64;
	setp.lt.f64 	%p33, %fd204, 0dC0147AE147AE147B;
	selp.f64 	%fd205, 0dC0147AE147AE147B, %fd204, %p33;
	setp.gt.f64 	%p34, %fd205, 0d40147AE147AE147B;
	selp.f64 	%fd206, 0d40147AE147AE147B, %fd205, %p34;
	st.local.f64 	[%rd65], %fd206;
	ld.global.u64 	%rd66, [function];
	{ // callseq 5, 0
	.param .b64 param0;
	st.param.b64 	[param0], %rd58;
	.param .b64 retval0;
	prototype_5 : .callprototype (.param .b64 _) _ (.param .b64 _);
	call (retval0), 
	%rd66, 
	(
	param0
	)
	, prototype_5;
	ld.param.f64 	%fd207, [retval0];
	} // callseq 5
	setp.ltu.f64 	%p35, %fd207, 0d0000000000000000;
	@%p35 bra 	$L__BB1_56;
	add.f64 	%fd208, %fd207, 0d3FF0000000000000;
	rcp.rn.f64 	%fd328, %fd208;
	bra.uni 	$L__BB1_57;
$L__BB1_56:
	abs.f64 	%fd209, %fd207;
	add.f64 	%fd328, %fd209, 0d3FF0000000000000;
$L__BB1_57:
	ld.global.f64 	%fd210, [%rd14];
	setp.leu.f64 	%p36, %fd328, %fd210;
	@%p36 bra 	$L__BB1_59;
	mov.b64 	%rd67, 0;
	st.global.u64 	[%rd15], %rd67;
	cvta.to.local.u64 	%rd69, %rd58;
	ld.local.v2.f64 	{%fd213, %fd214}, [%rd69];
	st.global.f64 	[%rd17], %fd213;
	st.global.f64 	[%rd17+8], %fd214;
	ld.local.v2.f64 	{%fd215, %fd216}, [%rd69+16];
	st.global.f64 	[%rd17+16], %fd215;
	st.global.f64 	[%rd17+24], %fd216;
	ld.local.v2.f64 	{%fd217, %fd218}, [%rd69+32];
	st.global.f64 	[%rd17+32], %fd217;
	st.global.f64 	[%rd17+40], %fd218;
	ld.local.v2.f64 	{%fd219, %fd220}, [%rd69+48];
	st.global.f64 	[%rd17+48], %fd219;
	st.global.f64 	[%rd17+56], %fd220;
	ld.local.v2.f64 	{%fd221, %fd222}, [%rd69+64];
	st.global.f64 	[%rd17+64], %fd221;
	st.global.f64 	[%rd17+72], %fd222;
	ld.local.v2.f64 	{%fd223, %fd224}, [%rd69+80];
	st.global.f64 	[%rd17+80], %fd223;
	st.global.f64 	[%rd17+88], %fd224;
	ld.local.v2.f64 	{%fd225, %fd226}, [%rd69+96];
	st.global.f64 	[%rd17+96], %fd225;
	st.global.f64 	[%rd17+104], %fd226;
	ld.local.v2.f64 	{%fd227, %fd228}, [%rd69+112];
	st.global.f64 	[%rd17+112], %fd227;
	st.global.f64 	[%rd17+120], %fd228;
	ld.local.v2.f64 	{%fd229, %fd230}, [%rd69+128];
	st.global.f64 	[%rd17+128], %fd229;
	st.global.f64 	[%rd17+136], %fd230;
	ld.local.v2.f64 	{%fd231, %fd232}, [%rd69+144];
	st.global.f64 	[%rd17+144], %fd231;
	st.global.f64 	[%rd17+152], %fd232;
	ld.local.v2.f64 	{%fd233, %fd234}, [%rd69+160];
	st.global.f64 	[%rd17+160], %fd233;
	st.global.f64 	[%rd17+168], %fd234;
	ld.local.v2.f64 	{%fd235, %fd236}, [%rd69+176];
	st.global.f64 	[%rd17+176], %fd235;
	st.global.f64 	[%rd17+184], %fd236;
	ld.local.v2.f64 	{%fd237, %fd238}, [%rd69+192];
	st.global.f64 	[%rd17+192], %fd237;
	st.global.f64 	[%rd17+200], %fd238;
	ld.local.v2.f64 	{%fd239, %fd240}, [%rd69+208];
	st.global.f64 	[%rd17+208], %fd239;
	st.global.f64 	[%rd17+216], %fd240;
	ld.local.v2.f64 	{%fd241, %fd242}, [%rd69+224];
	st.global.f64 	[%rd17+224], %fd241;
	st.global.f64 	[%rd17+232], %fd242;
	ld.local.v2.f64 	{%fd243, %fd244}, [%rd69+240];
	st.global.f64 	[%rd17+240], %fd243;
	st.global.f64 	[%rd17+248], %fd244;
	ld.local.v2.f64 	{%fd245, %fd246}, [%rd69+256];
	st.global.f64 	[%rd17+256], %fd245;
	st.global.f64 	[%rd17+264], %fd246;
	ld.local.v2.f64 	{%fd247, %fd248}, [%rd69+272];
	st.global.f64 	[%rd17+272], %fd247;
	st.global.f64 	[%rd17+280], %fd248;
	ld.local.v2.f64 	{%fd249, %fd250}, [%rd69+288];
	st.global.f64 	[%rd17+288], %fd249;
	st.global.f64 	[%rd17+296], %fd250;
	ld.local.v2.f64 	{%fd251, %fd252}, [%rd69+304];
	st.global.f64 	[%rd17+304], %fd251;
	st.global.f64 	[%rd17+312], %fd252;
	ld.local.v2.f64 	{%fd253, %fd254}, [%rd69+320];
	st.global.f64 	[%rd17+320], %fd253;
	st.global.f64 	[%rd17+328], %fd254;
	ld.local.v2.f64 	{%fd255, %fd256}, [%rd69+336];
	st.global.f64 	[%rd17+336], %fd255;
	st.global.f64 	[%rd17+344], %fd256;
	ld.local.v2.f64 	{%fd257, %fd258}, [%rd69+352];
	st.global.f64 	[%rd17+352], %fd257;
	st.global.f64 	[%rd17+360], %fd258;
	ld.local.v2.f64 	{%fd259, %fd260}, [%rd69+368];
	st.global.f64 	[%rd17+368], %fd259;
	st.global.f64 	[%rd17+376], %fd260;
	ld.local.v2.f64 	{%fd261, %fd262}, [%rd69+384];
	st.global.f64 	[%rd17+384], %fd261;
	st.global.f64 	[%rd17+392], %fd262;
	st.global.f64 	[%rd16], %fd207;
	st.global.f64 	[%rd14], %fd328;
	bra.uni 	$L__BB1_60;
$L__BB1_59:
	ld.global.f64 	%fd211, [%rd15];
	add.f64 	%fd212, %fd211, 0d3FF0000000000000;
	st.global.f64 	[%rd15], %fd212;
$L__BB1_60:
	ld.global.f64 	%fd11, [%rd16];
	ld.global.f64 	%fd263, [%rd3];
	setp.geu.f64 	%p37, %fd11, %fd263;
	@%p37 bra 	$L__BB1_62;
	ld.param.u64 	%rd98, [_Z23find_optimized_solutionP17curandStateXORWOWiPdS1_S1_S1_S1_PiS2_S1_S1__param_6];
	st.global.f64 	[%rd3], %fd11;
	ld.global.f64 	%fd264, [%rd17];
	cvta.to.global.u64 	%rd70, %rd98;
	st.global.f64 	[%rd70], %fd264;
	ld.global.f64 	%fd265, [%rd17+8];
	st.global.f64 	[%rd70+8], %fd265;
	ld.global.f64 	%fd266, [%rd17+16];
	st.global.f64 	[%rd70+16], %fd266;
	ld.global.f64 	%fd267, [%rd17+24];
	st.global.f64 	[%rd70+24], %fd267;
	ld.global.f64 	%fd268, [%rd17+32];
	st.global.f64 	[%rd70+32], %fd268;
	ld.global.f64 	%fd269, [%rd17+40];
	st.global.f64 	[%rd70+40], %fd269;
	ld.global.f64 	%fd270, [%rd17+48];
	st.global.f64 	[%rd70+48], %fd270;
	ld.global.f64 	%fd271, [%rd17+56];
	st.global.f64 	[%rd70+56], %fd271;
	ld.global.f64 	%fd272, [%rd17+64];
	st.global.f64 	[%rd70+64], %fd272;
	ld.global.f64 	%fd273, [%rd17+72];
	st.global.f64 	[%rd70+72], %fd273;
	ld.global.f64 	%fd274, [%rd17+80];
	st.global.f64 	[%rd70+80], %fd274;
	ld.global.f64 	%fd275, [%rd17+88];
	st.global.f64 	[%rd70+88], %fd275;
	ld.global.f64 	%fd276, [%rd17+96];
	st.global.f64 	[%rd70+96], %fd276;
	ld.global.f64 	%fd277, [%rd17+104];
	st.global.f64 	[%rd70+104], %fd277;
	ld.global.f64 	%fd278, [%rd17+112];
	st.global.f64 	[%rd70+112], %fd278;
	ld.global.f64 	%fd279, [%rd17+120];
	st.global.f64 	[%rd70+120], %fd279;
	ld.global.f64 	%fd280, [%rd17+128];
	st.global.f64 	[%rd70+128], %fd280;
	ld.global.f64 	%fd281, [%rd17+136];
	st.global.f64 	[%rd70+136], %fd281;
	ld.global.f64 	%fd282, [%rd17+144];
	st.global.f64 	[%rd70+144], %fd282;
	ld.global.f64 	%fd283, [%rd17+152];
	st.global.f64 	[%rd70+152], %fd283;
	ld.global.f64 	%fd284, [%rd17+160];
	st.global.f64 	[%rd70+160], %fd284;
	ld.global.f64 	%fd285, [%rd17+168];
	st.global.f64 	[%rd70+168], %fd285;
	ld.global.f64 	%fd286, [%rd17+176];
	st.global.f64 	[%rd70+176], %fd286;
	ld.global.f64 	%fd287, [%rd17+184];
	st.global.f64 	[%rd70+184], %fd287;
	ld.global.f64 	%fd288, [%rd17+192];
	st.global.f64 	[%rd70+192], %fd288;
	ld.global.f64 	%fd289, [%rd17+200];
	st.global.f64 	[%rd70+200], %fd289;
	ld.global.f64 	%fd290, [%rd17+208];
	st.global.f64 	[%rd70+208], %fd290;
	ld.global.f64 	%fd291, [%rd17+216];
	st.global.f64 	[%rd70+216], %fd291;
	ld.global.f64 	%fd292, [%rd17+224];
	st.global.f64 	[%rd70+224], %fd292;
	ld.global.f64 	%fd293, [%rd17+232];
	st.global.f64 	[%rd70+232], %fd293;
	ld.global.f64 	%fd294, [%rd17+240];
	st.global.f64 	[%rd70+240], %fd294;
	ld.global.f64 	%fd295, [%rd17+248];
	st.global.f64 	[%rd70+248], %fd295;
	ld.global.f64 	%fd296, [%rd17+256];
	st.global.f64 	[%rd70+256], %fd296;
	ld.global.f64 	%fd297, [%rd17+264];
	st.global.f64 	[%rd70+264], %fd297;
	ld.global.f64 	%fd298, [%rd17+272];
	st.global.f64 	[%rd70+272], %fd298;
	ld.global.f64 	%fd299, [%rd17+280];
	st.global.f64 	[%rd70+280], %fd299;
	ld.global.f64 	%fd300, [%rd17+288];
	st.global.f64 	[%rd70+288], %fd300;
	ld.global.f64 	%fd301, [%rd17+296];
	st.global.f64 	[%rd70+296], %fd301;
	ld.global.f64 	%fd302, [%rd17+304];
	st.global.f64 	[%rd70+304], %fd302;
	ld.global.f64 	%fd303, [%rd17+312];
	st.global.f64 	[%rd70+312], %fd303;
	ld.global.f64 	%fd304, [%rd17+320];
	st.global.f64 	[%rd70+320], %fd304;
	ld.global.f64 	%fd305, [%rd17+328];
	st.global.f64 	[%rd70+328], %fd305;
	ld.global.f64 	%fd306, [%rd17+336];
	st.global.f64 	[%rd70+336], %fd306;
	ld.global.f64 	%fd307, [%rd17+344];
	st.global.f64 	[%rd70+344], %fd307;
	ld.global.f64 	%fd308, [%rd17+352];
	st.global.f64 	[%rd70+352], %fd308;
	ld.global.f64 	%fd309, [%rd17+360];
	st.global.f64 	[%rd70+360], %fd309;
	ld.global.f64 	%fd310, [%rd17+368];
	st.global.f64 	[%rd70+368], %fd310;
	ld.global.f64 	%fd311, [%rd17+376];
	st.global.f64 	[%rd70+376], %fd311;
	ld.global.f64 	%fd312, [%rd17+384];
	st.global.f64 	[%rd70+384], %fd312;
	ld.global.f64 	%fd313, [%rd17+392];
	st.global.f64 	[%rd70+392], %fd313;
$L__BB1_62:
	ld.global.f64 	%fd314, [%rd15];
	ld.global.u32 	%r572, [%rd2];
	cvt.rn.f64.s32 	%fd315, %r572;
	setp.leu.f64 	%p38, %fd314, %fd315;
	@%p38 bra 	$L__BB1_64;
	st.global.u32 	[%rd1], %r1;
	ld.global.u32 	%r572, [%rd2];
$L__BB1_64:
	setp.lt.s32 	%p39, %r572, 100;
	@%p39 bra 	$L__BB1_71;
	add.u64 	%rd102, %SPL, 0;
	ld.global.u32 	%r573, [%rd1];
	mov.b64 	%rd103, 0;
$L__BB1_66:
	cvt.u32.u64 	%r425, %rd103;
	mul.wide.s32 	%rd73, %r573, 48;
	add.s64 	%rd74, %rd7, %rd73;
	ld.global.v2.u32 	{%r426, %r427}, [%rd74];
	shr.u32 	%r428, %r427, 2;
	xor.b32  	%r429, %r428, %r427;
	ld.global.v2.u32 	{%r430, %r431}, [%rd74+8];
	ld.global.v2.u32 	{%r432, %r433}, [%rd74+16];
	st.global.v2.u32 	[%rd74+8], {%r431, %r432};
	shl.b32 	%r434, %r433, 4;
	shl.b32 	%r435, %r429, 1;
	xor.b32  	%r436, %r435, %r434;
	xor.b32  	%r437, %r436, %r429;
	xor.b32  	%r438, %r437, %r433;
	st.global.v2.u32 	[%rd74+16], {%r433, %r438};
	add.s32 	%r439, %r426, 362437;
	st.global.v2.u32 	[%rd74], {%r439, %r430};
	add.s32 	%r440, %r438, %r439;
	cvt.rn.f32.u32 	%f15, %r440;
	fma.rn.f32 	%f16, %f15, 0f2F800000, 0f2F000000;
	cvt.f64.f32 	%fd316, %f16;
	fma.rn.f64 	%fd317, %fd316, 0d40247AE147AE147B, 0dC0147AE147AE147B;
	ld.global.u32 	%r441, [%rd1];
	mad.lo.s32 	%r442, %r441, 50, %r425;
	mul.wide.s32 	%rd75, %r442, 8;
	add.s64 	%rd76, %rd5, %rd75;
	st.global.f64 	[%rd76], %fd317;
	ld.global.u32 	%r443, [%rd1];
	mad.lo.s32 	%r444, %r443, 50, %r425;
	mul.wide.s32 	%rd77, %r444, 8;
	add.s64 	%rd78, %rd5, %rd77;
	ld.global.f64 	%fd318, [%rd78];
	mul.wide.s32 	%rd79, %r443, 48;
	add.s64 	%rd80, %rd7, %rd79;
	ld.global.v2.u32 	{%r445, %r446}, [%rd80];
	shr.u32 	%r447, %r446, 2;
	xor.b32  	%r448, %r447, %r446;
	ld.global.v2.u32 	{%r449, %r450}, [%rd80+8];
	ld.global.v2.u32 	{%r451, %r452}, [%rd80+16];
	st.global.v2.u32 	[%rd80+8], {%r450, %r451};
	shl.b32 	%r453, %r452, 4;
	shl.b32 	%r454, %r448, 1;
	xor.b32  	%r455, %r454, %r453;
	xor.b32  	%r456, %r455, %r448;
	xor.b32  	%r457, %r456, %r452;
	st.global.v2.u32 	[%rd80+16], {%r452, %r457};
	add.s32 	%r458, %r445, 362437;
	st.global.v2.u32 	[%rd80], {%r458, %r449};
	add.s32 	%r459, %r457, %r458;
	cvt.rn.f32.u32 	%f17, %r459;
	fma.rn.f32 	%f18, %f17, 0f2F800000, 0f2F000000;
	cvt.f64.f32 	%fd319, %f18;
	fma.rn.f64 	%fd320, %fd319, 0d40247AE147AE147B, 0dC0147AE147AE147B;
	ld.global.u32 	%r460, [%rd1];
	mul.lo.s32 	%r461, %r460, 50;
	cvt.s64.s32 	%rd81, %r461;
	add.s64 	%rd82, %rd103, %rd81;
	shl.b64 	%rd83, %rd82, 3;
	add.s64 	%rd84, %rd5, %rd83;
	st.global.f64 	[%rd84+8], %fd320;
	ld.global.u32 	%r573, [%rd1];
	mul.lo.s32 	%r462, %r573, 50;
	cvt.s64.s32 	%rd85, %r462;
	add.s64 	%rd86, %rd103, %rd85;
	shl.b64 	%rd87, %rd86, 3;
	add.s64 	%rd88, %rd5, %rd87;
	ld.global.f64 	%fd321, [%rd88+8];
	st.local.v2.f64 	[%rd102], {%fd318, %fd321};
	add.s64 	%rd103, %rd103, 2;
	cvt.u32.u64 	%r463, %rd103;
	add.s64 	%rd102, %rd102, 16;
	setp.ne.s32 	%p40, %r463, 50;
	@%p40 bra 	$L__BB1_66;
	ld.global.u64 	%rd89, [function];
	add.u64 	%rd90, %SP, 0;
	{ // callseq 6, 0
	.param .b64 param0;
	st.param.b64 	[param0], %rd90;
	.param .b64 retval0;
	prototype_6 : .callprototype (.param .b64 _) _ (.param .b64 _);
	call (retval0), 
	%rd89, 
	(
	param0
	)
	, prototype_6;
	ld.param.f64 	%fd322, [retval0];
	} // callseq 6
	ld.global.u32 	%r464, [%rd1];
	mul.wide.s32 	%rd91, %r464, 8;
	add.s64 	%rd92, %rd4, %rd91;
	st.global.f64 	[%rd92], %fd322;
	ld.global.u32 	%r223, [%rd1];
	mul.wide.s32 	%rd93, %r223, 8;
	add.s64 	%rd94, %rd4, %rd93;
	ld.global.f64 	%fd12, [%rd94];
	setp.ltu.f64 	%p41, %fd12, 0d0000000000000000;
	@%p41 bra 	$L__BB1_69;
	add.f64 	%fd324, %fd12, 0d3FF0000000000000;
	rcp.rn.f64 	%fd329, %fd324;
	bra.uni 	$L__BB1_70;
$L__BB1_69:
	abs.f64 	%fd325, %fd12;
	add.f64 	%fd329, %fd325, 0d3FF0000000000000;
$L__BB1_70:
	add.s64 	%rd96, %rd6, %rd93;
	st.global.f64 	[%rd96], %fd329;
	mov.b64 	%rd97, 0;
	st.global.u64 	[%rd15], %rd97;
$L__BB1_71:
	add.s32 	%r559, %r559, 1;
	setp.ne.s32 	%p42, %r559, 3000;
	@%p42 bra 	$L__BB1_43;
	ret;

}
.func  (.param .align 16 .b8 func_retval0[16]) __internal_trig_reduction_slowpathd(
	.param .b64 __internal_trig_reduction_slowpathd_param_0
)
{
	.local .align 8 .b8 	__local_depot2[40];
	.reg .b64 	%SP;
	.reg .b64 	%SPL;
	.reg .pred 	%p<10>;
	.reg .b32 	%r<47>;
	.reg .b64 	%rd<74>;
	.reg .b64 	%fd<5>;

	mov.u64 	%SPL, __local_depot2;
	ld.param.f64 	%fd4, [__internal_trig_reduction_slowpathd_param_0];
	add.u64 	%rd1, %SPL, 0;
	{
	.reg .b32 %temp; 
	mov.b64 	{%temp, %r1}, %fd4;
	}
	shr.u32 	%r2, %r1, 20;
	and.b32  	%r3, %r2, 2047;
	setp.eq.s32 	%p1, %r3, 2047;
	mov.b32 	%r46, 0;
	@%p1 bra 	$L__BB2_9;
	add.s32 	%r20, %r3, -1024;
	mov.b64 	%rd20, %fd4;
	shl.b64 	%rd2, %rd20, 11;
	shr.u32 	%r4, %r20, 6;
	sub.s32 	%r45, 15, %r4;
	sub.s32 	%r21, 19, %r4;
	setp.lt.u32 	%p2, %r20, 128;
	selp.b32 	%r6, 18, %r21, %p2;
	setp.ge.s32 	%p3, %r45, %r6;
	mov.b64 	%rd70, 0;
	@%p3 bra 	$L__BB2_4;
	add.s32 	%r23, %r6, %r4;
	neg.s32 	%r43, %r23;
	or.b64  	%rd3, %rd2, -9223372036854775808;
	mov.b64 	%rd70, 0;
	mov.b32 	%r42, 0;
	mov.u64 	%rd25, __cudart_i2opi_d;
	mov.u32 	%r44, %r45;
$L__BB2_3:
	.pragma "nounroll";
	mul.wide.s32 	%rd22, %r42, 8;
	add.s64 	%rd23, %rd1, %rd22;
	mul.wide.s32 	%rd24, %r44, 8;
	add.s64 	%rd26, %rd25, %rd24;
	ld.global.nc.u64 	%rd27, [%rd26];
	{
	.reg .u32 %r0, %r1, %r2, %r3, %alo, %ahi, %blo, %bhi, %clo, %chi;
	mov.b64 	{%alo,%ahi}, %rd27;
	mov.b64 	{%blo,%bhi}, %rd3;
	mov.b64 	{%clo,%chi}, %rd70;
	mad.lo.cc.u32 	%r0, %alo, %blo, %clo;
	madc.hi.cc.u32 	%r1, %alo, %blo, %chi;
	madc.hi.u32 	%r2, %alo, %bhi, 0;
	mad.lo.cc.u32 	%r1, %alo, %bhi, %r1;
	madc.hi.cc.u32 	%r2, %ahi, %blo, %r2;
	madc.hi.u32 	%r3, %ahi, %bhi, 0;
	mad.lo.cc.u32 	%r1, %ahi, %blo, %r1;
	madc.lo.cc.u32 	%r2, %ahi, %bhi, %r2;
	addc.u32 	%r3, %r3, 0;
	mov.b64 	%rd28, {%r0,%r1};
	mov.b64 	%rd70, {%r2,%r3};
	}
	st.local.u64 	[%rd23], %rd28;
	add.s32 	%r44, %r44, 1;
	add.s32 	%r43, %r43, 1;
	add.s32 	%r42, %r42, 1;
	setp.ne.s32 	%p4, %r43, -15;
	mov.u32 	%r45, %r6;
	@%p4 bra 	$L__BB2_3;
$L__BB2_4:
	cvt.s64.s32 	%rd29, %r45;
	cvt.u64.u32 	%rd30, %r4;
	add.s64 	%rd31, %rd30, %rd29;
	shl.b64 	%rd32, %rd31, 3;
	add.s64 	%rd33, %rd1, %rd32;
	st.local.u64 	[%rd33+-120], %rd70;
	and.b32  	%r15, %r2, 63;
	ld.local.u64 	%rd72, [%rd1+16];
	ld.local.u64 	%rd71, [%rd1+24];
	setp.eq.s32 	%p5, %r15, 0;
	@%p5 bra 	$L__BB2_6;
	shl.b64 	%rd34, %rd71, %r15;
	shr.u64 	%rd35, %rd72, 1;
	xor.b32  	%r24, %r15, 63;
	shr.u64 	%rd36, %rd35, %r24;
	or.b64  	%rd71, %rd34, %rd36;
	ld.local.u64 	%rd37, [%rd1+8];
	shl.b64 	%rd38, %rd72, %r15;
	shr.u64 	%rd39, %rd37, 1;
	shr.u64 	%rd40, %rd39, %r24;
	or.b64  	%rd72, %rd38, %rd40;
$L__BB2_6:
	and.b32  	%r25, %r1, -2147483648;
	shr.u64 	%rd41, %rd71, 62;
	cvt.u32.u64 	%r26, %rd41;
	mov.b64 	{%r27, %r28}, %rd71;
	mov.b64 	{%r29, %r30}, %rd72;
	shf.l.wrap.b32 	%r31, %r30, %r27, 2;
	shf.l.wrap.b32 	%r32, %r27, %r28, 2;
	mov.b64 	%rd42, {%r31, %r32};
	shl.b64 	%rd43, %rd72, 2;
	shr.u64 	%rd44, %rd42, 63;
	cvt.u32.u64 	%r33, %rd44;
	add.s32 	%r34, %r33, %r26;
	setp.eq.s32 	%p6, %r25, 0;
	neg.s32 	%r35, %r34;
	selp.b32 	%r46, %r34, %r35, %p6;
	setp.gt.s64 	%p7, %rd42, -1;
	mov.b64 	%rd45, 0;
	{
	.reg .u32 %r0, %r1, %r2, %r3, %a0, %a1, %a2, %a3, %b0, %b1, %b2, %b3;
	mov.b64 	{%a0,%a1}, %rd45;
	mov.b64 	{%a2,%a3}, %rd45;
	mov.b64 	{%b0,%b1}, %rd43;
	mov.b64 	{%b2,%b3}, %rd42;
	sub.cc.u32 	%r0, %a0, %b0;
	subc.cc.u32 	%r1, %a1, %b1;
	subc.cc.u32 	%r2, %a2, %b2;
	subc.u32 	%r3, %a3, %b3;
	mov.b64 	%rd46, {%r0,%r1};
	mov.b64 	%rd47, {%r2,%r3};
	}
	xor.b32  	%r36, %r25, -2147483648;
	selp.b64 	%rd73, %rd42, %rd47, %p7;
	selp.b64 	%rd14, %rd43, %rd46, %p7;
	selp.b32 	%r17, %r25, %r36, %p7;
	clz.b64 	%r37, %rd73;
	cvt.u64.u32 	%rd15, %r37;
	setp.eq.s32 	%p8, %r37, 0;
	@%p8 bra 	$L__BB2_8;
	cvt.u32.u64 	%r38, %rd15;
	and.b32  	%r39, %r38, 63;
	shl.b64 	%rd48, %rd73, %r39;
	shr.u64 	%rd49, %rd14, 1;
	not.b32 	%r40, %r38;
	and.b32  	%r41, %r40, 63;
	shr.u64 	%rd50, %rd49, %r41;
	or.b64  	%rd73, %rd48, %rd50;
$L__BB2_8:
	mov.b64 	%rd51, -3958705157555305931;
	{
	.reg .u32 %r0, %r1, %r2, %r3, %alo, %ahi, %blo, %bhi;
	mov.b64 	{%alo,%ahi}, %rd73;
	mov.b64 	{%blo,%bhi}, %rd51;
	mul.lo.u32 	%r0, %alo, %blo;
	mul.hi.u32 	%r1, %alo, %blo;
	mad.lo.cc.u32 	%r1, %alo, %bhi, %r1;
	madc.hi.u32 	%r2, %alo, %bhi, 0;
	mad.lo.cc.u32 	%r1, %ahi, %blo, %r1;
	madc.hi.cc.u32 	%r2, %ahi, %blo, %r2;
	madc.hi.u32 	%r3, %ahi, %bhi, 0;
	mad.lo.cc.u32 	%r2, %ahi, %bhi, %r2;
	addc.u32 	%r3, %r3, 0;
	mov.b64 	%rd52, {%r0,%r1};
	mov.b64 	%rd53, {%r2,%r3};
	}
	setp.gt.s64 	%p9, %rd53, 0;
	{
	.reg .u32 %r0, %r1, %r2, %r3, %a0, %a1, %a2, %a3, %b0, %b1, %b2, %b3;
	mov.b64 	{%a0,%a1}, %rd52;
	mov.b64 	{%a2,%a3}, %rd53;
	mov.b64 	{%b0,%b1}, %rd52;
	mov.b64 	{%b2,%b3}, %rd53;
	add.cc.u32 	%r0, %a0, %b0;
	addc.cc.u32 	%r1, %a1, %b1;
	addc.cc.u32 	%r2, %a2, %b2;
	addc.u32 	%r3, %a3, %b3;
	mov.b64 	%rd54, {%r0,%r1};
	mov.b64 	%rd55, {%r2,%r3};
	}
	selp.b64 	%rd56, %rd55, %rd53, %p9;
	selp.s64 	%rd57, -1, 0, %p9;
	sub.s64 	%rd58, %rd57, %rd15;
	cvt.u64.u32 	%rd59, %r17;
	shl.b64 	%rd60, %rd59, 32;
	add.s64 	%rd61, %rd56, 1;
	shr.u64 	%rd62, %rd61, 10;
	add.s64 	%rd63, %rd62, 1;
	shr.u64 	%rd64, %rd63, 1;
	shl.b64 	%rd65, %rd58, 52;
	add.s64 	%rd66, %rd65, %rd64;
	add.s64 	%rd67, %rd66, 4602678819172646912;
	or.b64  	%rd68, %rd67, %rd60;
	mov.b64 	%fd4, %rd68;
$L__BB2_9:
	st.param.f64 	[func_retval0], %fd4;
	st.param.b32 	[func_retval0+8], %r46;
	ret;

}
.func  (.param .b64 func_retval0) __internal_accurate_pow(
	.param .b64 __internal_accurate_pow_param_0
)
{
	.reg .pred 	%p<8>;
	.reg .b32 	%r<49>;
	.reg .b32 	%f<3>;
	.reg .b64 	%fd<109>;

	ld.param.f64 	%fd10, [__internal_accurate_pow_param_0];
	{
	.reg .b32 %temp; 
	mov.b64 	{%temp, %r46}, %fd10;
	}
	{
	.reg .b32 %temp; 
	mov.b64 	{%r45, %temp}, %fd10;
	}
	shr.u32 	%r47, %r46, 20;
	setp.gt.u32 	%p1, %r46, 1048575;
	@%p1 bra 	$L__BB3_2;
	mul.f64 	%fd11, %fd10, 0d4350000000000000;
	{
	.reg .b32 %temp; 
	mov.b64 	{%temp, %r46}, %fd11;
	}
	{
	.reg .b32 %temp; 
	mov.b64 	{%r45, %temp}, %fd11;
	}
	shr.u32 	%r16, %r46, 20;
	add.s32 	%r47, %r16, -54;
$L__BB3_2:
	add.s32 	%r48, %r47, -1023;
	and.b32  	%r17, %r46, -2146435073;
	or.b32  	%r18, %r17, 1072693248;
	mov.b64 	%fd107, {%r45, %r18};
	setp.lt.u32 	%p2, %r18, 1073127583;
	@%p2 bra 	$L__BB3_4;
	{
	.reg .b32 %temp; 
	mov.b64 	{%r19, %temp}, %fd107;
	}
	{
	.reg .b32 %temp; 
	mov.b64 	{%temp, %r20}, %fd107;
	}
	add.s32 	%r21, %r20, -1048576;
	mov.b64 	%fd107, {%r19, %r21};
	add.s32 	%r48, %r47, -1022;
$L__BB3_4:
	add.f64 	%fd12, %fd107, 0dBFF0000000000000;
	add.f64 	%fd13, %fd107, 0d3FF0000000000000;
	rcp.approx.ftz.f64 	%fd14, %fd13;
	neg.f64 	%fd15, %fd13;
	fma.rn.f64 	%fd16, %fd15, %fd14, 0d3FF0000000000000;
	fma.rn.f64 	%fd17, %fd16, %fd16, %fd16;
	fma.rn.f64 	%fd18, %fd17, %fd14, %fd14;
	mul.f64 	%fd19, %fd12, %fd18;
	fma.rn.f64 	%fd20, %fd12, %fd18, %fd19;
	mul.f64 	%fd21, %fd20, %fd20;
	fma.rn.f64 	%fd22, %fd21, 0d3EB0F5FF7D2CAFE2, 0d3ED0F5D241AD3B5A;
	fma.rn.f64 	%fd23, %fd22, %fd21, 0d3EF3B20A75488A3F;
	fma.rn.f64 	%fd24, %fd23, %fd21, 0d3F1745CDE4FAECD5;
	fma.rn.f64 	%fd25, %fd24, %fd21, 0d3F3C71C7258A578B;
	fma.rn.f64 	%fd26, %fd25, %fd21, 0d3F6249249242B910;
	fma.rn.f64 	%fd27, %fd26, %fd21, 0d3F89999999999DFB;
	sub.f64 	%fd28, %fd12, %fd20;
	add.f64 	%fd29, %fd28, %fd28;
	neg.f64 	%fd30, %fd20;
	fma.rn.f64 	%fd31, %fd30, %fd12, %fd29;
	mul.f64 	%fd32, %fd18, %fd31;
	fma.rn.f64 	%fd33, %fd21, %fd27, 0d3FB5555555555555;
	mov.f64 	%fd34, 0d3FB5555555555555;
	sub.f64 	%fd35, %fd34, %fd33;
	fma.rn.f64 	%fd36, %fd21, %fd27, %fd35;
	add.f64 	%fd37, %fd36, 0dBC46A4CB00B9E7B0;
	add.f64 	%fd38, %fd33, %fd37;
	sub.f64 	%fd39, %fd33, %fd38;
	add.f64 	%fd40, %fd37, %fd39;
	mul.rn.f64 	%fd41, %fd20, %fd20;
	neg.f64 	%fd42, %fd41;
	fma.rn.f64 	%fd43, %fd20, %fd20, %fd42;
	{
	.reg .b32 %temp; 
	mov.b64 	{%r22, %temp}, %fd32;
	}
	{
	.reg .b32 %temp; 
	mov.b64 	{%temp, %r23}, %fd32;
	}
	add.s32 	%r24, %r23, 1048576;
	mov.b64 	%fd44, {%r22, %r24};
	fma.rn.f64 	%fd45, %fd20, %fd44, %fd43;
	mul.rn.f64 	%fd46, %fd41, %fd20;
	neg.f64 	%fd47, %fd46;
	fma.rn.f64 	%fd48, %fd41, %fd20, %fd47;
	fma.rn.f64 	%fd49, %fd41, %fd32, %fd48;
	fma.rn.f64 	%fd50, %fd45, %fd20, %fd49;
	mul.rn.f64 	%fd51, %fd38, %fd46;
	neg.f64 	%fd52, %fd51;
	fma.rn.f64 	%fd53, %fd38, %fd46, %fd52;
	fma.rn.f64 	%fd54, %fd38, %fd50, %fd53;
	fma.rn.f64 	%fd55, %fd40, %fd46, %fd54;
	add.f64 	%fd56, %fd51, %fd55;
	sub.f64 	%fd57, %fd51, %fd56;
	add.f64 	%fd58, %fd55, %fd57;
	add.f64 	%fd59, %fd20, %fd56;
	sub.f64 	%fd60, %fd20, %fd59;
	add.f64 	%fd61, %fd56, %fd60;
	add.f64 	%fd62, %fd58, %fd61;
	add.f64 	%fd63, %fd32, %fd62;
	add.f64 	%fd64, %fd59, %fd63;
	sub.f64 	%fd65, %fd59, %fd64;
	add.f64 	%fd66, %fd63, %fd65;
	xor.b32  	%r25, %r48, -2147483648;
	mov.b32 	%r26, 1127219200;
	mov.b64 	%fd67, {%r25, %r26};
	mov.b32 	%r27, -2147483648;
	mov.b64 	%fd68, {%r27, %r26};
	sub.f64 	%fd69, %fd67, %fd68;
	fma.rn.f64 	%fd70, %fd69, 0d3FE62E42FEFA39EF, %fd64;
	fma.rn.f64 	%fd71, %fd69, 0dBFE62E42FEFA39EF, %fd70;
	sub.f64 	%fd72, %fd71, %fd64;
	sub.f64 	%fd73, %fd66, %fd72;
	fma.rn.f64 	%fd74, %fd69, 0d3C7ABC9E3B39803F, %fd73;
	add.f64 	%fd75, %fd70, %fd74;
	sub.f64 	%fd76, %fd70, %fd75;
	add.f64 	%fd77, %fd74, %fd76;
	mov.f64 	%fd78, 0d4000000000000000;
	{
	.reg .b32 %temp; 
	mov.b64 	{%temp, %r28}, %fd78;
	}
	{
	.reg .b32 %temp; 
	mov.b64 	{%r29, %temp}, %fd78;
	}
	shl.b32 	%r30, %r28, 1;
	setp.gt.u32 	%p3, %r30, -33554433;
	and.b32  	%r31, %r28, -15728641;
	selp.b32 	%r32, %r31, %r28, %p3;
	mov.b64 	%fd79, {%r29, %r32};
	mul.rn.f64 	%fd80, %fd75, %fd79;
	neg.f64 	%fd81, %fd80;
	fma.rn.f64 	%fd82, %fd75, %fd79, %fd81;
	fma.rn.f64 	%fd83, %fd77, %fd79, %fd82;
	add.f64 	%fd4, %fd80, %fd83;
	sub.f64 	%fd84, %fd80, %fd4;
	add.f64 	%fd5, %fd83, %fd84;
	fma.rn.f64 	%fd85, %fd4, 0d3FF71547652B82FE, 0d4338000000000000;
	{
	.reg .b32 %temp; 
	mov.b64 	{%r13, %temp}, %fd85;
	}
	mov.f64 	%fd86, 0dC338000000000000;
	add.rn.f64 	%fd87, %fd85, %fd86;
	fma.rn.f64 	%fd88, %fd87, 0dBFE62E42FEFA39EF, %fd4;
	fma.rn.f64 	%fd89, %fd87, 0dBC7ABC9E3B39803F, %fd88;
	fma.rn.f64 	%fd90, %fd89, 0d3E5ADE1569CE2BDF, 0d3E928AF3FCA213EA;
	fma.rn.f64 	%fd91, %fd90, %fd89, 0d3EC71DEE62401315;
	fma.rn.f64 	%fd92, %fd91, %fd89, 0d3EFA01997C89EB71;
	fma.rn.f64 	%fd93, %fd92, %fd89, 0d3F2A01A014761F65;
	fma.rn.f64 	%fd94, %fd93, %fd89, 0d3F56C16C1852B7AF;
	fma.rn.f64 	%fd95, %fd94, %fd89, 0d3F81111111122322;
	fma.rn.f64 	%fd96, %fd95, %fd89, 0d3FA55555555502A1;
	fma.rn.f64 	%fd97, %fd96, %fd89, 0d3FC5555555555511;
	fma.rn.f64 	%fd98, %fd97, %fd89, 0d3FE000000000000B;
	fma.rn.f64 	%fd99, %fd98, %fd89, 0d3FF0000000000000;
	fma.rn.f64 	%fd100, %fd99, %fd89, 0d3FF0000000000000;
	{
	.reg .b32 %temp; 
	mov.b64 	{%r14, %temp}, %fd100;
	}
	{
	.reg .b32 %temp; 
	mov.b64 	{%temp, %r15}, %fd100;
	}
	shl.b32 	%r33, %r13, 20;
	add.s32 	%r34, %r33, %r15;
	mov.b64 	%fd108, {%r14, %r34};
	{
	.reg .b32 %temp; 
	mov.b64 	{%temp, %r35}, %fd4;
	}
	mov.b32 	%f2, %r35;
	abs.f32 	%f1, %f2;
	setp.lt.f32 	%p4, %f1, 0f4086232B;
	@%p4 bra 	$L__BB3_7;
	setp.lt.f64 	%p5, %fd4, 0d0000000000000000;
	add.f64 	%fd101, %fd4, 0d7FF0000000000000;
	selp.f64 	%fd108, 0d0000000000000000, %fd101, %p5;
	setp.geu.f32 	%p6, %f1, 0f40874800;
	@%p6 bra 	$L__BB3_7;
	shr.u32 	%r36, %r13, 31;
	add.s32 	%r37, %r13, %r36;
	shr.s32 	%r38, %r37, 1;
	shl.b32 	%r39, %r38, 20;
	add.s32 	%r40, %r15, %r39;
	mov.b64 	%fd102, {%r14, %r40};
	sub.s32 	%r41, %r13, %r38;
	shl.b32 	%r42, %r41, 20;
	add.s32 	%r43, %r42, 1072693248;
	mov.b32 	%r44, 0;
	mov.b64 	%fd103, {%r44, %r43};
	mul.f64 	%fd108, %fd103, %fd102;
$L__BB3_7:
	abs.f64 	%fd104, %fd108;
	setp.eq.f64 	%p7, %fd104, 0d7FF0000000000000;
	fma.rn.f64 	%fd105, %fd108, %fd5, %fd108;
	selp.f64 	%fd106, %fd108, %fd105, %p7;
	st.param.f64 	[func_retval0], %fd106;
	ret;

}


// ===== COMPILED SASS (sm_100) =====

	.target	sm_100

	.elftype	@"ET_EXEC"


//--------------------- .note.nv.tkinfo           --------------------------
	.section	.note.nv.tkinfo,"",@"SHT_NOTE"
	.sectionflags	@"SHF_NOTE_NV_TKINFO"
	.tkinfo
        /*0018*/ 	.word	0x00000002
        /*0030*/ 	.string	""
        /*0030*/ 	.string	"ptxas"
        /*0030*/ 	.string	"Cuda compilation tools, release 13.0, V13.0.88"
        /*0030*/ 	.string	"Build cuda_13.0.r13.0/compiler.36424714_0"
        /*0030*/ 	.string	"-arch sm_100 -m 64 "



//--------------------- .note.nv.cuinfo           --------------------------
	.section	.note.nv.cuinfo,"",@"SHT_NOTE"
	.sectionflags	@"SHF_NOTE_NV_CUINFO"
        /*0018*/ 	.short	0x0002
        /*001a*/ 	.short	0x0064
        /*001c*/ 	.short	0x0082
	.zero		2


//--------------------- .nv.info                  --------------------------
	.section	.nv.info,"",@"SHT_CUDA_INFO"
	.align	4


	//----- nvinfo : EIATTR_REGCOUNT
	.align		4
        /*0000*/ 	.byte	0x04, 0x2f
        /*0002*/ 	.short	(.L_13 - .L_12)
	.align		4
.L_12:
        /*0004*/ 	.word	index@(_Z23find_optimized_solutionP17curandStateXORWOWiPdS1_S1_S1_S1_PiS2_S1_S1_)
        /*0008*/ 	.word	0x0000003c


	//----- nvinfo : EIATTR_FRAME_SIZE
	.align		4
.L_13:
        /*000c*/ 	.byte	0x04, 0x11
        /*000e*/ 	.short	(.L_15 - .L_14)
	.align		4
.L_14:
        /*0010*/ 	.word	index@($__internal_1_$__cuda_sm20_div_rn_f64_full)
        /*0014*/ 	.word	0x00000238


	//----- nvinfo : EIATTR_FRAME_SIZE
	.align		4
.L_15:
        /*0018*/ 	.byte	0x04, 0x11
        /*001a*/ 	.short	(.L_17 - .L_16)
	.align		4
.L_16:
        /*001c*/ 	.word	index@($__internal_0_$__cuda_sm20_dblrcp_rn_slowpath_v3)
        /*0020*/ 	.word	0x00000238


	//----- nvinfo : EIATTR_FRAME_SIZE
	.align		4
.L_17:
        /*0024*/ 	.byte	0x04, 0x11
        /*0026*/ 	.short	(.L_19 - .L_18)
	.align		4
.L_18:
        /*0028*/ 	.word	index@($_Z23find_optimized_solutionP17curandStateXORWOWiPdS1_S1_S1_S1_PiS2_S1_S1_$__internal_trig_reduction_slowpathd)
        /*002c*/ 	.word	0x00000238


	//----- nvinfo : EIATTR_FRAME_SIZE
	.align		4
.L_19:
        /*0030*/ 	.byte	0x04, 0x11
        /*0032*/ 	.short	(.L_21 - .L_20)
	.align		4
.L_20:
        /*0034*/ 	.word	index@($_Z23find_optimized_solutionP17curandStateXORWOWiPdS1_S1_S1_S1_PiS2_S1_S1_$__internal_accurate_pow)
        /*0038*/ 	.word	0x00000238


	//----- nvinfo : EIATTR_FRAME_SIZE
	.align		4
.L_21:
        /*003c*/ 	.byte	0x04, 0x11
        /*003e*/ 	.short	(.L_23 - .L_22)
	.align		4
.L_22:
        /*0040*/ 	.word	index@($_Z23find_optimized_solutionP17curandStateXORWOWiPdS1_S1_S1_S1_PiS2_S1_S1_$_Z9RastriginPd)
        /*0044*/ 	.word	0x00000238


	//----- nvinfo : EIATTR_FRAME_SIZE
	.align		4
.L_23:
        /*0048*/ 	.byte	0x04, 0x11
        /*004a*/ 	.short	(.L_25 - .L_24)
	.align		4
.L_24:
        /*004c*/ 	.word	index@(_Z23find_optimized_solutionP17curandStateXORWOWiPdS1_S1_S1_S1_PiS2_S1_S1_)
        /*0050*/ 	.word	0x00000238


	//----- nvinfo : EIATTR_MIN_STACK_SIZE
	.align		4
.L_25:
        /*0054*/ 	.byte	0x04, 0x12
        /*0056*/ 	.short	(.L_27 - .L_26)
	.align		4
.L_26:
        /*0058*/ 	.word	index@(_Z23find_optimized_solutionP17curandStateXORWOWiPdS1_S1_S1_S1_PiS2_S1_S1_)
        /*005c*/ 	.word	0x00000238
.L_27:


//--------------------- .nv.compat                --------------------------
	.section	.nv.compat,"",@"SHT_CUDA_COMPAT_INFO"
	.align	4
        /*0000*/ 	.byte	0x02, 0x09, 0x00, 0x00, 0x02, 0x02, 0x01, 0x00, 0x02, 0x05, 0x05, 0x00, 0x03, 0x07, 0x01, 0x01
        /*0010*/ 	.byte	0x02, 0x03, 0x00, 0x00, 0x02, 0x06, 0x01, 0x00, 0x04, 0x0b, 0x08, 0x00, 0x01, 0x00, 0x00, 0x00
        /*0020*/ 	.byte	0x00, 0x00, 0x00, 0x00


//--------------------- .nv.info._Z23find_optimized_solutionP17curandStateXORWOWiPdS1_S1_S1_S1_PiS2_S1_S1_ --------------------------
	.section	.nv.info._Z23find_optimized_solutionP17curandStateXORWOWiPdS1_S1_S1_S1_PiS2_S1_S1_,"",@"SHT_CUDA_INFO"
	.sectionflags	@""
	.align	4


	//----- nvinfo : EIATTR_CUDA_API_VERSION
	.align		4
        /*0000*/ 	.byte	0x04, 0x37
        /*0002*/ 	.short	(.L_29 - .L_28)
.L_28:
        /*0004*/ 	.word	0x00000082


	//----- nvinfo : EIATTR_KPARAM_INFO
	.align		4
.L_29:
        /*0008*/ 	.byte	0x04, 0x17
        /*000a*/ 	.short	(.L_31 - .L_30)
.L_30:
        /*000c*/ 	.word	0x00000000
        /*0010*/ 	.short	0x000a
        /*0012*/ 	.short	0x0050
        /*0014*/ 	.byte	0x00, 0xf5, 0x21, 0x00


	//----- nvinfo : EIATTR_KPARAM_INFO
	.align		4
.L_31:
        /*0018*/ 	.byte	0x04, 0x17
        /*001a*/ 	.short	(.L_33 - .L_32)
.L_32:
        /*001c*/ 	.word	0x00000000
        /*0020*/ 	.short	0x0009
        /*0022*/ 	.short	0x0048
        /*0024*/ 	.byte	0x00, 0xf5, 0x21, 0x00


	//----- nvinfo : EIATTR_KPARAM_INFO
	.align		4
.L_33:
        /*0028*/ 	.byte	0x04, 0x17
        /*002a*/ 	.short	(.L_35 - .L_34)
.L_34:
        /*002c*/ 	.word	0x00000000
        /*0030*/ 	.short	0x0008
        /*0032*/ 	.short	0x0040
        /*0034*/ 	.byte	0x00, 0xf5, 0x21, 0x00


	//----- nvinfo : EIATTR_KPARAM_INFO
	.align		4
.L_35:
        /*0038*/ 	.byte	0x04, 0x17
        /*003a*/ 	.short	(.L_37 - .L_36)
.L_36:
        /*003c*/ 	.word	0x00000000
        /*0040*/ 	.short	0x0007
        /*0042*/ 	.short	0x0038
        /*0044*/ 	.byte	0x00, 0xf5, 0x21, 0x00


	//----- nvinfo : EIATTR_KPARAM_INFO
	.align		4
.L_37:
        /*0048*/ 	.byte	0x04, 0x17
        /*004a*/ 	.short	(.L_39 - .L_38)
.L_38:
        /*004c*/ 	.word	0x00000000
        /*0050*/ 	.short	0x0006
        /*0052*/ 	.short	0x0030
        /*0054*/ 	.byte	0x00, 0xf5, 0x21, 0x00


	//----- nvinfo : EIATTR_KPARAM_INFO
	.align		4
.L_39:
        /*0058*/ 	.byte	0x04, 0x17
        /*005a*/ 	.short	(.L_41 - .L_40)
.L_40:
        /*005c*/ 	.word	0x00000000
        /*0060*/ 	.short	0x0005
        /*0062*/ 	.short	0x0028
        /*0064*/ 	.byte	0x00, 0xf5, 0x21, 0x00


	//----- nvinfo : EIATTR_KPARAM_INFO
	.align		4
.L_41:
        /*0068*/ 	.byte	0x04, 0x17
        /*006a*/ 	.short	(.L_43 - .L_42)
.L_42:
        /*006c*/ 	.word	0x00000000
        /*0070*/ 	.short	0x0004
        /*0072*/ 	.short	0x0020
        /*0074*/ 	.byte	0x00, 0xf5, 0x21, 0x00


	//----- nvinfo : EIATTR_KPARAM_INFO
	.align		4
.L_43:
        /*0078*/ 	.byte	0x04, 0x17
        /*007a*/ 	.short	(.L_45 - .L_44)
.L_44:
        /*007c*/ 	.word	0x00000000
        /*0080*/ 	.short	0x0003
        /*0082*/ 	.short	0x0018
        /*0084*/ 	.byte	0x00, 0xf5, 0x21, 0x00


	//----- nvinfo : EIATTR_KPARAM_INFO
	.align		4
.L_45:
        /*0088*/ 	.byte	0x04, 0x17
        /*008a*/ 	.short	(.L_47 - .L_46)
.L_46:
        /*008c*/ 	.word	0x00000000
        /*0090*/ 	.short	0x0002
        /*0092*/ 	.short	0x0010
        /*0094*/ 	.byte	0x00, 0xf5, 0x21, 0x00


	//----- nvinfo : EIATTR_KPARAM_INFO
	.align		4
.L_47:
        /*0098*/ 	.byte	0x04, 0x17
        /*009a*/ 	.short	(.L_49 - .L_48)
.L_48:
        /*009c*/ 	.word	0x00000000
        /*00a0*/ 	.short	0x0001
        /*00a2*/ 	.short	0x0008
        /*00a4*/ 	.byte	0x00, 0xf0, 0x11, 0x00


	//----- nvinfo : EIATTR_KPARAM_INFO
	.align		4
.L_49:
        /*00a8*/ 	.byte	0x04, 0x17
        /*00aa*/ 	.short	(.L_51 - .L_50)
.L_50:
        /*00ac*/ 	.word	0x00000000
        /*00b0*/ 	.short	0x0000
        /*00b2*/ 	.short	0x0000
        /*00b4*/ 	.byte	0x00, 0xf5, 0x21, 0x00


	//----- nvinfo : EIATTR_SPARSE_MMA_MASK
	.align		4
.L_51:
        /*00b8*/ 	.byte	0x03, 0x50
        /*00ba*/ 	.short	0x0000


	//----- nvinfo : EIATTR_MAXREG_COUNT
	.align		4
        /*00bc*/ 	.byte	0x03, 0x1b
        /*00be*/ 	.short	0x00ff


	//----- nvinfo : EIATTR_MERCURY_ISA_VERSION
	.align		4
        /*00c0*/ 	.byte	0x03, 0x5f
        /*00c2*/ 	.short	0x0101


	//----- nvinfo : EIATTR_VRC_CTA_INIT_COUNT
	.align		4
        /*00c4*/ 	.byte	0x02, 0x4a
	.zero		1
	.zero		1


	//----- nvinfo : EIATTR_EXIT_INSTR_OFFSETS
	.align		4
        /*00c8*/ 	.byte	0x04, 0x1c
        /*00ca*/ 	.short	(.L_53 - .L_52)


	//   ....[0]....
.L_52:
        /*00cc*/ 	.word	0x00004810


	//----- nvinfo : EIATTR_CRS_STACK_SIZE
	.align		4
.L_53:
        /*00d0*/ 	.byte	0x04, 0x1e
        /*00d2*/ 	.short	(.L_55 - .L_54)
.L_54:
        /*00d4*/ 	.word	0x00000000


	//----- nvinfo : EIATTR_CBANK_PARAM_SIZE
	.align		4
.L_55:
        /*00d8*/ 	.byte	0x03, 0x19
        /*00da*/ 	.short	0x0058


	//----- nvinfo : EIATTR_PARAM_CBANK
	.align		4
        /*00dc*/ 	.byte	0x04, 0x0a
        /*00de*/ 	.short	(.L_57 - .L_56)
	.align		4
.L_56:
        /*00e0*/ 	.word	index@(.nv.constant0._Z23find_optimized_solutionP17curandStateXORWOWiPdS1_S1_S1_S1_PiS2_S1_S1_)
        /*00e4*/ 	.short	0x0380
        /*00e6*/ 	.short	0x0058


	//----- nvinfo : EIATTR_SW_WAR
	.align		4
.L_57:
        /*00e8*/ 	.byte	0x04, 0x36
        /*00ea*/ 	.short	(.L_59 - .L_58)
.L_58:
        /*00ec*/ 	.word	0x00000008
.L_59:


//--------------------- .nv.callgraph             --------------------------
	.section	.nv.callgraph,"",@"SHT_CUDA_CALLGRAPH"
	.align	4
	.sectionentsize	8
	.align		4
        /*0000*/ 	.word	0x00000000
	.align		4
        /*0004*/ 	.word	0xffffffff
	.align		4
        /*0008*/ 	.word	0x00000000
	.align		4
        /*000c*/ 	.word	0xfffffffe
	.align		4
        /*0010*/ 	.word	0x00000000
	.align		4
        /*0014*/ 	.word	0xfffffffd
	.align		4
        /*0018*/ 	.word	0x00000000
	.align		4
        /*001c*/ 	.word	0xfffffffc


//--------------------- .nv.constant4             --------------------------
	.section	.nv.constant4,"a",@progbits
	.align	8
	.align		8
.nv.constant4:
        /*0000*/ 	.dword	precalc_xorwow_matrix
	.align		8
        /*0008*/ 	.dword	precalc_xorwow_offset_matrix
	.align		8
        /*0010*/ 	.dword	mrg32k3aM1
	.align		8
        /*0018*/ 	.dword	mrg32k3aM2
	.align		8
        /*0020*/ 	.dword	mrg32k3aM1SubSeq
	.align		8
        /*0028*/ 	.dword	mrg32k3aM2SubSeq
	.align		8
        /*0030*/ 	.dword	mrg32k3aM1Seq
	.align		8
        /*0038*/ 	.dword	mrg32k3aM2Seq
	.align		8
        /*0040*/ 	.dword	function
	.align		8
        /*0048*/ 	.dword	__cudart_i2opi_d
	.align		8
        /*0050*/ 	.dword	__cudart_sin_cos_coeffs


//--------------------- .nv.constant3             --------------------------
	.section	.nv.constant3,"a",@progbits
	.align	8
.nv.constant3:
	.type		__cr_lgamma_table,@object
	.size		__cr_lgamma_table,(.L_8 - __cr_lgamma_table)
__cr_lgamma_table:
        /*0000*/ 	.byte	0x00, 0x00, 0x00, 0x00, 0x00, 0x00, 0x00, 0x00, 0x00, 0x00, 0x00, 0x00, 0x00, 0x00, 0x00, 0x00
        /*0010*/ 	.byte	0xef, 0x39, 0xfa, 0xfe, 0x42, 0x2e, 0xe6, 0x3f, 0x02, 0x20, 0x2a, 0xfa, 0x0b, 0xab, 0xfc, 0x3f
        /*0020*/ 	.byte	0xf9, 0x2c, 0x92, 0x7c, 0xa7, 0x6c, 0x09, 0x40, 0xc9, 0x79, 0x44, 0x3c, 0x64, 0x26, 0x13, 0x40
        /*0030*/ 	.byte	0xca, 0x01, 0xcf, 0x3a, 0x27, 0x51, 0x1a, 0x40, 0x30, 0xcc, 0x2d, 0xf3, 0xe1, 0x0c, 0x21, 0x40
        /*0040*/ 	.byte	0x0d, 0xb7, 0xfc, 0x82, 0x8e, 0x35, 0x25, 0x40
.L_8:


//--------------------- .text._Z23find_optimized_solutionP17curandStateXORWOWiPdS1_S1_S1_S1_PiS2_S1_S1_ --------------------------
	.section	.text._Z23find_optimized_solutionP17curandStateXORWOWiPdS1_S1_S1_S1_PiS2_S1_S1_,"ax",@progbits
	.align	128
        .global         _Z23find_optimized_solutionP17curandStateXORWOWiPdS1_S1_S1_S1_PiS2_S1_S1_
        .type           _Z23find_optimized_solutionP17curandStateXORWOWiPdS1_S1_S1_S1_PiS2_S1_S1_,@function
        .size           _Z23find_optimized_solutionP17curandStateXORWOWiPdS1_S1_S1_S1_PiS2_S1_S1_,(.L_x_78 - _Z23find_optimized_solutionP17curandStateXORWOWiPdS1_S1_S1_S1_PiS2_S1_S1_)
        .other          _Z23find_optimized_solutionP17curandStateXORWOWiPdS1_S1_S1_S1_PiS2_S1_S1_,@"STO_CUDA_ENTRY STV_DEFAULT"
_Z23find_optimized_solutionP17curandStateXORWOWiPdS1_S1_S1_S1_PiS2_S1_S1_:
.text._Z23find_optimized_solutionP17curandStateXORWOWiPdS1_S1_S1_S1_PiS2_S1_S1_:
[----:B------:R-:W0:Y:S01]  /*0000*/  LDC R1, c[0x0][0x37c] ;  /* 0x0000df00ff017b82 */ /* 0x000e220000000800 */
[----:B------:R-:W1:Y:S07]  /*0010*/  S2R R3, SR_TID.Y ;  /* 0x0000000000037919 */ /* 0x000e6e0000002200 */
[----:B------:R-:W2:Y:S01]  /*0020*/  LDC R2, c[0x0][0x388] ;  /* 0x0000e200ff027b82 */ /* 0x000ea20000000800 */
[----:B------:R-:W3:Y:S01]  /*0030*/  LDCU UR5, c[0x0][0x2fc] ;  /* 0x00005f80ff0577ac */ /* 0x000ee20008000800 */
[----:B0-----:R-:W-:Y:S01]  /*0040*/  VIADD R1, R1, 0xfffffe70 ;  /* 0xfffffe7001017836 */ /* 0x001fe20000000000 */
[----:B------:R-:W-:Y:S01]  /*0050*/  BSSY.RECONVERGENT B0, `(.L_x_0) ;  /* 0x00000e9000007945 */ /* 0x000fe20003800200 */
[----:B------:R-:W0:Y:S04]  /*0060*/  LDCU.64 UR36, c[0x0][0x358] ;  /* 0x00006b00ff2477ac */ /* 0x000e280008000a00 */
[----:B------:R-:W1:Y:S08]  /*0070*/  S2UR UR4, SR_CTAID.Y ;  /* 0x00000000000479c3 */ /* 0x000e700000002600 */
[----:B------:R-:W1:Y:S08]  /*0080*/  LDC R22, c[0x0][0x364] ;  /* 0x0000d900ff167b82 */ /* 0x000e700000000800 */
[----:B------:R-:W4:Y:S01]  /*0090*/  LDC.64 R4, c[0x0][0x380] ;  /* 0x0000e000ff047b82 */ /* 0x000f220000000a00 */
[----:B--2---:R-:W-:-:S02]  /*00a0*/  LOP3.LUT R0, R2, 0xaad26b49, RZ, 0x3c, !PT ;  /* 0xaad26b4902007812 */ /* 0x004fc400078e3cff */
[----:B------:R-:W-:Y:S01]  /*00b0*/  ISETP.GT.AND P0, PT, R2, -0x1, PT ;  /* 0xffffffff0200780c */ /* 0x000fe20003f04270 */
[----:B------:R-:W-:Y:S02]  /*00c0*/  IMAD.MOV.U32 R2, RZ, RZ, -0x266e14b1 ;  /* 0xd991eb4fff027424 */ /* 0x000fe400078e00ff */
[----:B------:R-:W-:-:S04]  /*00d0*/  IMAD R0, R0, 0x4182bed5, RZ ;  /* 0x4182bed500007824 */ /* 0x000fc800078e02ff */
[C---:B------:R-:W-:Y:S01]  /*00e0*/  VIADD R7, R0.reuse, 0x75bcd15 ;  /* 0x075bcd1500077836 */ /* 0x040fe20000000000 */
[C---:B------:R-:W-:Y:S01]  /*00f0*/  LOP3.LUT R8, R0.reuse, 0x159a55e5, RZ, 0x3c, !PT ;  /* 0x159a55e500087812 */ /* 0x040fe200078e3cff */
[----:B------:R-:W-:Y:S02]  /*0100*/  VIADD R11, R0, 0x583f19 ;  /* 0x00583f19000b7836 */ /* 0x000fe40000000000 */
[----:B-1----:R-:W-:Y:S01]  /*0110*/  IMAD R22, R22, UR4, R3 ;  /* 0x0000000416167c24 */ /* 0x002fe2000f8e0203 */
[----:B------:R-:W-:Y:S01]  /*0120*/  SEL R3, R2, 0x8bf16996, P0 ;  /* 0x8bf1699602037807 */ /* 0x000fe20000000000 */
[----:B------:R-:W1:Y:S03]  /*0130*/  LDCU UR4, c[0x0][0x2f8] ;  /* 0x00005f00ff0477ac */ /* 0x000e660008000800 */
[C---:B------:R-:W-:Y:S01]  /*0140*/  IADD3 R6, PT, PT, R3.reuse, 0x64f0c9, R0 ;  /* 0x0064f0c903067810 */ /* 0x040fe20007ffe000 */
[C---:B------:R-:W-:Y:S01]  /*0150*/  VIADD R9, R3.reuse, 0x1f123bb5 ;  /* 0x1f123bb503097836 */ /* 0x040fe20000000000 */
[----:B------:R-:W-:Y:S01]  /*0160*/  LOP3.LUT R10, R3, 0x5491333, RZ, 0x3c, !PT ;  /* 0x05491333030a7812 */ /* 0x000fe200078e3cff */
[C---:B----4-:R-:W-:Y:S01]  /*0170*/  IMAD.WIDE.U32 R4, R22.reuse, 0x30, R4 ;  /* 0x0000003016047825 */ /* 0x050fe200078e0004 */
[----:B------:R-:W-:-:S04]  /*0180*/  ISETP.NE.AND P0, PT, R22, RZ, PT ;  /* 0x000000ff1600720c */ /* 0x000fc80003f05270 */
[----:B0-----:R0:W-:Y:S04]  /*0190*/  STG.E.64 desc[UR36][R4.64], R6 ;  /* 0x0000000604007986 */ /* 0x0011e8000c101b24 */
[----:B------:R0:W-:Y:S01]  /*01a0*/  STG.E.64 desc[UR36][R4.64+0x8], R8 ;  /* 0x0000080804007986 */ /* 0x0001e2000c101b24 */
[----:B-1----:R-:W-:-:S03]  /*01b0*/  IADD3 R16, P1, PT, R1, UR4, RZ ;  /* 0x0000000401107c10 */ /* 0x002fc6000ff3e0ff */
[----:B------:R0:W-:Y:S02]  /*01c0*/  STG.E.64 desc[UR36][R4.64+0x10], R10 ;  /* 0x0000100a04007986 */ /* 0x0001e4000c101b24 */
[----:B---3--:R-:W-:Y:S01]  /*01d0*/  IMAD.X R2, RZ, RZ, UR5, P1 ;  /* 0x00000005ff027e24 */ /* 0x008fe200088e06ff */
[----:B------:R-:W-:Y:S07]  /*01e0*/  @!P0 BRA `(.L_x_1) ;  /* 0x0000000c003c8947 */ /* 0x000fee0003800000 */
[----:B------:R-:W-:Y:S02]  /*01f0*/  IMAD.MOV.U32 R0, RZ, RZ, RZ ;  /* 0x000000ffff007224 */ /* 0x000fe400078e00ff */
[----:B------:R-:W-:Y:S02]  /*0200*/  IMAD.MOV.U32 R3, RZ, RZ, R22 ;  /* 0x000000ffff037224 */ /* 0x000fe400078e0016 */
[----:B------:R-:W-:-:S07]  /*0210*/  IMAD.MOV.U32 R14, RZ, RZ, RZ ;  /* 0x000000ffff0e7224 */ /* 0x000fce00078e00ff */
.L_x_7:
[----:B------:R-:W-:Y:S01]  /*0220*/  LOP3.LUT P0, RZ, R3, 0x3, RZ, 0xc0, !PT ;  /* 0x0000000303ff7812 */ /* 0x000fe2000780c0ff */
[----:B------:R-:W-:-:S12]  /*0230*/  BSSY.RECONVERGENT B1, `(.L_x_2) ;  /* 0x00000c4000017945 */ /* 0x000fd80003800200 */
[----:B-1----:R-:W-:Y:S05]  /*0240*/  @!P0 BRA `(.L_x_3) ;  /* 0x0000000c00088947 */ /* 0x002fea0003800000 */
[----:B0-----:R-:W0:Y:S01]  /*0250*/  LDC.64 R6, c[0x4][RZ] ;  /* 0x01000000ff067b82 */ /* 0x001e220000000a00 */
[----:B------:R-:W-:Y:S02]  /*0260*/  IMAD.MOV.U32 R15, RZ, RZ, RZ ;  /* 0x000000ffff0f7224 */ /* 0x000fe400078e00ff */
[----:B0-----:R-:W-:-:S07]  /*0270*/  IMAD.WIDE.U32 R6, R0, 0xc80, R6 ;  /* 0x00000c8000067825 */ /* 0x001fce00078e0006 */
.L_x_6:
[----:B-1----:R-:W-:Y:S01]  /*0280*/  IMAD.MOV.U32 R17, RZ, RZ, RZ ;  /* 0x000000ffff117224 */ /* 0x002fe200078e00ff */
[----:B------:R-:W-:Y:S01]  /*0290*/  CS2R R8, SRZ ;  /* 0x0000000000087805 */ /* 0x000fe2000001ff00 */
[----:B------:R-:W-:Y:S01]  /*02a0*/  IMAD.MOV.U32 R19, RZ, RZ, RZ ;  /* 0x000000ffff137224 */ /* 0x000fe200078e00ff */
[----:B------:R-:W-:-:S07]  /*02b0*/  CS2R R10, SRZ ;  /* 0x00000000000a7805 */ /* 0x000fce000001ff00 */
.L_x_5:
[----:B------:R-:W-:-:S05]  /*02c0*/  IMAD.WIDE.U32 R12, R19, 0x4, R4 ;  /* 0x00000004130c7825 */ /* 0x000fca00078e0004 */
[----:B------:R0:W5:Y:S01]  /*02d0*/  LDG.E R18, desc[UR36][R12.64+0x4] ;  /* 0x000004240c127981 */ /* 0x000162000c1e1900 */
[----:B------:R-:W-:Y:S02]  /*02e0*/  IMAD.SHL.U32 R20, R19, 0x20, RZ ;  /* 0x0000002013147824 */ /* 0x000fe400078e00ff */
[----:B------:R-:W-:-:S07]  /*02f0*/  IMAD.MOV.U32 R21, RZ, RZ, RZ ;  /* 0x000000ffff157224 */ /* 0x000fce00078e00ff */
.L_x_4:
[----:B-----5:R-:W-:Y:S01]  /*0300*/  SHF.R.U32.HI R33, RZ, R21, R18 ;  /* 0x00000015ff217219 */ /* 0x020fe20000011612 */
[----:B0-----:R-:W-:-:S03]  /*0310*/  IMAD.IADD R12, R20, 0x1, R21 ;  /* 0x00000001140c7824 */ /* 0x001fc600078e0215 */
[----:B------:R-:W-:-:S04]  /*0320*/  LOP3.LUT R13, R33, 0x1, RZ, 0xc0, !PT ;  /* 0x00000001210d7812 */ /* 0x000fc800078ec0ff */
[----:B------:R-:W-:Y:S01]  /*0330*/  ISETP.NE.U32.AND P0, PT, R13, 0x1, PT ;  /* 0x000000010d00780c */ /* 0x000fe20003f05070 */
[----:B------:R-:W-:-:S03]  /*0340*/  IMAD R13, R12, 0x5, RZ ;  /* 0x000000050c0d7824 */ /* 0x000fc600078e02ff */
[----:B------:R-:W-:Y:S01]  /*0350*/  R2P PR, R33, 0x7e ;  /* 0x0000007e21007804 */ /* 0x000fe20000000000 */
[----:B------:R-:W-:-:S08]  /*0360*/  IMAD.WIDE.U32 R12, R13, 0x4, R6 ;  /* 0x000000040d0c7825 */ /* 0x000fd000078e0006 */
[----:B------:R-:W2:Y:S04]  /*0370*/  @!P0 LDG.E R24, desc[UR36][R12.64] ;  /* 0x000000240c188981 */ /* 0x000ea8000c1e1900 */
[----:B------:R-:W3:Y:S04]  /*0380*/  @!P0 LDG.E R23, desc[UR36][R12.64+0x4] ;  /* 0x000004240c178981 */ /* 0x000ee8000c1e1900 */
[----:B------:R-:W4:Y:S04]  /*0390*/  @P1 LDG.E R30, desc[UR36][R12.64+0x14] ;  /* 0x000014240c1e1981 */ /* 0x000f28000c1e1900 */
[----:B------:R-:W4:Y:S04]  /*03a0*/  @!P0 LDG.E R26, desc[UR36][R12.64+0x8] ;  /* 0x000008240c1a8981 */ /* 0x000f28000c1e1900 */
[----:B------:R-:W4:Y:S04]  /*03b0*/  @!P0 LDG.E R25, desc[UR36][R12.64+0xc] ;  /* 0x00000c240c198981 */ /* 0x000f28000c1e1900 */
[----:B------:R-:W4:Y:S04]  /*03c0*/  @!P0 LDG.E R28, desc[UR36][R12.64+0x10] ;  /* 0x000010240c1c8981 */ /* 0x000f28000c1e1900 */
[----:B------:R-:W4:Y:S04]  /*03d0*/  @P2 LDG.E R32, desc[UR36][R12.64+0x28] ;  /* 0x000028240c202981 */ /* 0x000f28000c1e1900 */
[----:B------:R-:W4:Y:S04]  /*03e0*/  @P3 LDG.E R34, desc[UR36][R12.64+0x3c] ;  /* 0x00003c240c223981 */ /* 0x000f28000c1e1900 */
[----:B------:R-:W4:Y:S04]  /*03f0*/  @P4 LDG.E R36, desc[UR36][R12.64+0x50] ;  /* 0x000050240c244981 */ /* 0x000f28000c1e1900 */
[----:B------:R-:W4:Y:S04]  /*0400*/  @P5 LDG.E R38, desc[UR36][R12.64+0x64] ;  /* 0x000064240c265981 */ /* 0x000f28000c1e1900 */
[----:B------:R-:W4:Y:S04]  /*0410*/  @P2 LDG.E R27, desc[UR36][R12.64+0x2c] ;  /* 0x00002c240c1b2981 */ /* 0x000f28000c1e1900 */
[----:B------:R-:W4:Y:S04]  /*0420*/  @P2 LDG.E R29, desc[UR36][R12.64+0x34] ;  /* 0x000034240c1d2981 */ /* 0x000f28000c1e1900 */
[----:B------:R-:W4:Y:S01]  /*0430*/  @P3 LDG.E R31, desc[UR36][R12.64+0x40] ;  /* 0x000040240c1f3981 */ /* 0x000f22000c1e1900 */
[----:B--2---:R-:W-:-:S03]  /*0440*/  @!P0 LOP3.LUT R17, R17, R24, RZ, 0x3c, !PT ;  /* 0x0000001811118212 */ /* 0x004fc600078e3cff */
[----:B------:R-:W2:Y:S01]  /*0450*/  @P1 LDG.E R24, desc[UR36][R12.64+0x1c] ;  /* 0x00001c240c181981 */ /* 0x000ea2000c1e1900 */
[----:B---3--:R-:W-:-:S03]  /*0460*/  @!P0 LOP3.LUT R10, R10, R23, RZ, 0x3c, !PT ;  /* 0x000000170a0a8212 */ /* 0x008fc600078e3cff */
[----:B------:R-:W3:Y:S01]  /*0470*/  @P1 LDG.E R23, desc[UR36][R12.64+0x18] ;  /* 0x000018240c171981 */ /* 0x000ee2000c1e1900 */
[----:B----4-:R-:W-:-:S03]  /*0480*/  @P1 LOP3.LUT R17, R17, R30, RZ, 0x3c, !PT ;  /* 0x0000001e11111212 */ /* 0x010fc600078e3cff */
[----:B------:R-:W4:Y:S01]  /*0490*/  @P2 LDG.E R30, desc[UR36][R12.64+0x38] ;  /* 0x000038240c1e2981 */ /* 0x000f22000c1e1900 */
[----:B------:R-:W-:-:S03]  /*04a0*/  @!P0 LOP3.LUT R11, R11, R26, RZ, 0x3c, !PT ;  /* 0x0000001a0b0b8212 */ /* 0x000fc600078e3cff */
[----:B------:R-:W4:Y:S01]  /*04b0*/  @P1 LDG.E R26, desc[UR36][R12.64+0x24] ;  /* 0x000024240c1a1981 */ /* 0x000f22000c1e1900 */
[----:B------:R-:W-:-:S03]  /*04c0*/  @!P0 LOP3.LUT R8, R8, R25, RZ, 0x3c, !PT ;  /* 0x0000001908088212 */ /* 0x000fc600078e3cff */
[----:B------:R-:W4:Y:S01]  /*04d0*/  @P1 LDG.E R25, desc[UR36][R12.64+0x20] ;  /* 0x000020240c191981 */ /* 0x000f22000c1e1900 */
[----:B------:R-:W-:-:S03]  /*04e0*/  @!P0 LOP3.LUT R9, R9, R28, RZ, 0x3c, !PT ;  /* 0x0000001c09098212 */ /* 0x000fc600078e3cff */
[----:B------:R-:W4:Y:S01]  /*04f0*/  @P2 LDG.E R28, desc[UR36][R12.64+0x30] ;  /* 0x000030240c1c2981 */ /* 0x000f22000c1e1900 */
[----:B------:R-:W-:-:S03]  /*0500*/  @P2 LOP3.LUT R17, R17, R32, RZ, 0x3c, !PT ;  /* 0x0000002011112212 */ /* 0x000fc600078e3cff */
[----:B------:R-:W4:Y:S01]  /*0510*/  @P6 LDG.E R32, desc[UR36][R12.64+0x78] ;  /* 0x000078240c206981 */ /* 0x000f22000c1e1900 */
[----:B------:R-:W-:-:S04]  /*0520*/  @P3 LOP3.LUT R17, R17, R34, RZ, 0x3c, !PT ;  /* 0x0000002211113212 */ /* 0x000fc800078e3cff */
[----:B------:R-:W-:-:S04]  /*0530*/  @P4 LOP3.LUT R17, R17, R36, RZ, 0x3c, !PT ;  /* 0x0000002411114212 */ /* 0x000fc800078e3cff */
[----:B------:R-:W-:Y:S02]  /*0540*/  @P5 LOP3.LUT R17, R17, R38, RZ, 0x3c, !PT ;  /* 0x0000002611115212 */ /* 0x000fe400078e3cff */
[----:B--2---:R-:W-:Y:S02]  /*0550*/  @P1 LOP3.LUT R11, R11, R24, RZ, 0x3c, !PT ;  /* 0x000000180b0b1212 */ /* 0x004fe400078e3cff */
[----:B------:R-:W2:Y:S01]  /*0560*/  @P3 LDG.E R24, desc[UR36][R12.64+0x44] ;  /* 0x000044240c183981 */ /* 0x000ea2000c1e1900 */
[----:B---3--:R-:W-:-:S03]  /*0570*/  @P1 LOP3.LUT R10, R10, R23, RZ, 0x3c, !PT ;  /* 0x000000170a0a1212 */ /* 0x008fc600078e3cff */
[----:B------:R-:W3:Y:S01]  /*0580*/  @P3 LDG.E R23, desc[UR36][R12.64+0x48] ;  /* 0x000048240c173981 */ /* 0x000ee2000c1e1900 */
[----:B------:R-:W-:-:S03]  /*0590*/  @P2 LOP3.LUT R10, R10, R27, RZ, 0x3c, !PT ;  /* 0x0000001b0a0a2212 */ /* 0x000fc600078e3cff */
[----:B------:R-:W3:Y:S01]  /*05a0*/  @P4 LDG.E R27, desc[UR36][R12.64+0x5c] ;  /* 0x00005c240c1b4981 */ /* 0x000ee2000c1e1900 */
[----:B----4-:R-:W-:-:S03]  /*05b0*/  @P1 LOP3.LUT R9, R9, R26, RZ, 0x3c, !PT ;  /* 0x0000001a09091212 */ /* 0x010fc600078e3cff */
[----:B------:R-:W4:Y:S01]  /*05c0*/  @P3 LDG.E R26, desc[UR36][R12.64+0x4c] ;  /* 0x00004c240c1a3981 */ /* 0x000f22000c1e1900 */
[----:B------:R-:W-:-:S03]  /*05d0*/  @P1 LOP3.LUT R8, R8, R25, RZ, 0x3c, !PT ;  /* 0x0000001908081212 */ /* 0x000fc600078e3cff */
[----:B------:R-:W4:Y:S01]  /*05e0*/  @P4 LDG.E R25, desc[UR36][R12.64+0x54] ;  /* 0x000054240c194981 */ /* 0x000f22000c1e1900 */
[----:B------:R-:W-:-:S03]  /*05f0*/  @P2 LOP3.LUT R11, R11, R28, RZ, 0x3c, !PT ;  /* 0x0000001c0b0b2212 */ /* 0x000fc600078e3cff */
[----:B------:R-:W4:Y:S01]  /*0600*/  @P4 LDG.E R28, desc[UR36][R12.64+0x58] ;  /* 0x000058240c1c4981 */ /* 0x000f22000c1e1900 */
[----:B------:R-:W-:Y:S02]  /*0610*/  @P2 LOP3.LUT R9, R9, R30, RZ, 0x3c, !PT ;  /* 0x0000001e09092212 */ /* 0x000fe400078e3cff */
[----:B------:R-:W-:Y:S01]  /*0620*/  @P6 LOP3.LUT R17, R17, R32, RZ, 0x3c, !PT ;  /* 0x0000002011116212 */ /* 0x000fe200078e3cff */
[----:B------:R-:W4:Y:S01]  /*0630*/  @P4 LDG.E R30, desc[UR36][R12.64+0x60] ;  /* 0x000060240c1e4981 */ /* 0x000f22000c1e1900 */
[----:B------:R-:W-:-:S03]  /*0640*/  @P2 LOP3.LUT R8, R8, R29, RZ, 0x3c, !PT ;  /* 0x0000001d08082212 */ /* 0x000fc600078e3cff */
[----:B------:R-:W4:Y:S04]  /*0650*/  @P5 LDG.E R29, desc[UR36][R12.64+0x68] ;  /* 0x000068240c1d5981 */ /* 0x000f28000c1e1900 */
[----:B------:R-:W4:Y:S01]  /*0660*/  @P5 LDG.E R32, desc[UR36][R12.64+0x6c] ;  /* 0x00006c240c205981 */ /* 0x000f22000c1e1900 */
[----:B------:R-:W-:Y:S02]  /*0670*/  LOP3.LUT P0, RZ, R33, 0x80, RZ, 0xc0, !PT ;  /* 0x0000008021ff7812 */ /* 0x000fe4000780c0ff */
[----:B------:R-:W-:-:S11]  /*0680*/  @P3 LOP3.LUT R10, R10, R31, RZ, 0x3c, !PT ;  /* 0x0000001f0a0a3212 */ /* 0x000fd600078e3cff */
[----:B------:R-:W4:Y:S04]  /*0690*/  @P0 LDG.E R34, desc[UR36][R12.64+0x8c] ;  /* 0x00008c240c220981 */ /* 0x000f28000c1e1900 */
[----:B------:R-:W4:Y:S01]  /*06a0*/  @P0 LDG.E R31, desc[UR36][R12.64+0x98] ;  /* 0x000098240c1f0981 */ /* 0x000f22000c1e1900 */
[----:B--2---:R-:W-:-:S03]  /*06b0*/  @P3 LOP3.LUT R11, R11, R24, RZ, 0x3c, !PT ;  /* 0x000000180b0b3212 */ /* 0x004fc600078e3cff */
        /* <DEDUP_REMOVED lines=17> */
[----:B------:R-:W-:Y:S02]  /*07d0*/  @P0 LOP3.LUT R17, R17, R34, RZ, 0x3c, !PT ;  /* 0x0000002211110212 */ /* 0x000fe400078e3cff */
[----:B--2---:R-:W-:Y:S02]  /*07e0*/  @P5 LOP3.LUT R9, R9, R24, RZ, 0x3c, !PT ;  /* 0x0000001809095212 */ /* 0x004fe400078e3cff */
[----:B---3--:R-:W-:-:S04]  /*07f0*/  @P5 LOP3.LUT R8, R8, R23, RZ, 0x3c, !PT ;  /* 0x0000001708085212 */ /* 0x008fc800078e3cff */
[----:B------:R-:W-:Y:S02]  /*0800*/  @P6 LOP3.LUT R8, R8, R27, RZ, 0x3c, !PT ;  /* 0x0000001b08086212 */ /* 0x000fe400078e3cff */
[----:B----4-:R-:W-:Y:S02]  /*0810*/  @P6 LOP3.LUT R11, R11, R26, RZ, 0x3c, !PT ;  /* 0x0000001a0b0b6212 */ /* 0x010fe400078e3cff */
[----:B------:R-:W-:Y:S02]  /*0820*/  @P6 LOP3.LUT R10, R10, R25, RZ, 0x3c, !PT ;  /* 0x000000190a0a6212 */ /* 0x000fe400078e3cff */
[----:B------:R-:W-:Y:S02]  /*0830*/  @P6 LOP3.LUT R9, R9, R28, RZ, 0x3c, !PT ;  /* 0x0000001c09096212 */ /* 0x000fe400078e3cff */
[----:B------:R-:W-:Y:S02]  /*0840*/  @P0 LOP3.LUT R8, R8, R31, RZ, 0x3c, !PT ;  /* 0x0000001f08080212 */ /* 0x000fe400078e3cff */
[----:B------:R-:W-:-:S02]  /*0850*/  @P0 LOP3.LUT R11, R11, R30, RZ, 0x3c, !PT ;  /* 0x0000001e0b0b0212 */ /* 0x000fc400078e3cff */
[----:B------:R-:W-:Y:S02]  /*0860*/  @P0 LOP3.LUT R10, R10, R29, RZ, 0x3c, !PT ;  /* 0x0000001d0a0a0212 */ /* 0x000fe400078e3cff */
[----:B------:R-:W-:Y:S02]  /*0870*/  @P0 LOP3.LUT R9, R9, R32, RZ, 0x3c, !PT ;  /* 0x0000002009090212 */ /* 0x000fe400078e3cff */
[----:B------:R-:W-:-:S13]  /*0880*/  R2P PR, R33.B1, 0x7f ;  /* 0x0000007f21007804 */ /* 0x000fda0000001000 */
[----:B------:R-:W2:Y:S04]  /*0890*/  @P0 LDG.E R24, desc[UR36][R12.64+0xa0] ;  /* 0x0000a0240c180981 */ /* 0x000ea8000c1e1900 */
[----:B------:R-:W3:Y:S04]  /*08a0*/  @P1 LDG.E R28, desc[UR36][R12.64+0xb4] ;  /* 0x0000b4240c1c1981 */ /* 0x000ee8000c1e1900 */
[----:B------:R-:W4:Y:S04]  /*08b0*/  @P2 LDG.E R30, desc[UR36][R12.64+0xc8] ;  /* 0x0000c8240c1e2981 */ /* 0x000f28000c1e1900 */
[----:B------:R-:W4:Y:S04]  /*08c0*/  @P0 LDG.E R23, desc[UR36][R12.64+0xa4] ;  /* 0x0000a4240c170981 */ /* 0x000f28000c1e1900 */
[----:B------:R-:W4:Y:S04]  /*08d0*/  @P3 LDG.E R32, desc[UR36][R12.64+0xdc] ;  /* 0x0000dc240c203981 */ /* 0x000f28000c1e1900 */
[----:B------:R-:W4:Y:S04]  /*08e0*/  @P0 LDG.E R26, desc[UR36][R12.64+0xa8] ;  /* 0x0000a8240c1a0981 */ /* 0x000f28000c1e1900 */
[----:B------:R-:W4:Y:S04]  /*08f0*/  @P4 LDG.E R34, desc[UR36][R12.64+0xf0] ;  /* 0x0000f0240c224981 */ /* 0x000f28000c1e1900 */
[----:B------:R-:W4:Y:S04]  /*0900*/  @P0 LDG.E R25, desc[UR36][R12.64+0xac] ;  /* 0x0000ac240c190981 */ /* 0x000f28000c1e1900 */
[----:B------:R-:W4:Y:S04]  /*0910*/  @P1 LDG.E R27, desc[UR36][R12.64+0xc0] ;  /* 0x0000c0240c1b1981 */ /* 0x000f28000c1e1900 */
[----:B------:R-:W4:Y:S04]  /*0920*/  @P2 LDG.E R29, desc[UR36][R12.64+0xcc] ;  /* 0x0000cc240c1d2981 */ /* 0x000f28000c1e1900 */
[----:B------:R-:W4:Y:S01]  /*0930*/  @P4 LDG.E R31, desc[UR36][R12.64+0xfc] ;  /* 0x0000fc240c1f4981 */ /* 0x000f22000c1e1900 */
[----:B--2---:R-:W-:-:S03]  /*0940*/  @P0 LOP3.LUT R17, R17, R24, RZ, 0x3c, !PT ;  /* 0x0000001811110212 */ /* 0x004fc600078e3cff */
[----:B------:R-:W2:Y:S01]  /*0950*/  @P0 LDG.E R24, desc[UR36][R12.64+0xb0] ;  /* 0x0000b0240c180981 */ /* 0x000ea2000c1e1900 */
[----:B---3--:R-:W-:-:S03]  /*0960*/  @P1 LOP3.LUT R17, R17, R28, RZ, 0x3c, !PT ;  /* 0x0000001c11111212 */ /* 0x008fc600078e3cff */
        /* <DEDUP_REMOVED lines=15> */
[----:B--2---:R-:W-:Y:S02]  /*0a60*/  @P0 LOP3.LUT R9, R9, R24, RZ, 0x3c, !PT ;  /* 0x0000001809090212 */ /* 0x004fe400078e3cff */
[----:B------:R-:W-:Y:S01]  /*0a70*/  LOP3.LUT P0, RZ, R33, 0x8000, RZ, 0xc0, !PT ;  /* 0x0000800021ff7812 */ /* 0x000fe2000780c0ff */
[----:B------:R-:W2:Y:S01]  /*0a80*/  @P2 LDG.E R24, desc[UR36][R12.64+0xd8] ;  /* 0x0000d8240c182981 */ /* 0x000ea2000c1e1900 */
[----:B---3--:R-:W-:-:S03]  /*0a90*/  @P1 LOP3.LUT R11, R11, R28, RZ, 0x3c, !PT ;  /* 0x0000001c0b0b1212 */ /* 0x008fc600078e3cff */
[----:B------:R-:W3:Y:S01]  /*0aa0*/  @P3 LDG.E R28, desc[UR36][R12.64+0xe4] ;  /* 0x0000e4240c1c3981 */ /* 0x000ee2000c1e1900 */
[----:B----4-:R-:W-:-:S03]  /*0ab0*/  @P1 LOP3.LUT R9, R9, R30, RZ, 0x3c, !PT ;  /* 0x0000001e09091212 */ /* 0x010fc600078e3cff */
[----:B------:R-:W4:Y:S01]  /*0ac0*/  @P3 LDG.E R30, desc[UR36][R12.64+0xec] ;  /* 0x0000ec240c1e3981 */ /* 0x000f22000c1e1900 */
[----:B------:R-:W-:-:S03]  /*0ad0*/  @P1 LOP3.LUT R10, R10, R23, RZ, 0x3c, !PT ;  /* 0x000000170a0a1212 */ /* 0x000fc600078e3cff */
[----:B------:R-:W4:Y:S01]  /*0ae0*/  @P2 LDG.E R23, desc[UR36][R12.64+0xd4] ;  /* 0x0000d4240c172981 */ /* 0x000f22000c1e1900 */
[----:B------:R-:W-:Y:S02]  /*0af0*/  @P5 LOP3.LUT R17, R17, R32, RZ, 0x3c, !PT ;  /* 0x0000002011115212 */ /* 0x000fe400078e3cff */
[----:B------:R-:W-:Y:S01]  /*0b00*/  @P2 LOP3.LUT R10, R10, R29, RZ, 0x3c, !PT ;  /* 0x0000001d0a0a2212 */ /* 0x000fe200078e3cff */
[----:B------:R-:W4:Y:S01]  /*0b10*/  @P4 LDG.E R32, desc[UR36][R12.64+0xf8] ;  /* 0x0000f8240c204981 */ /* 0x000f22000c1e1900 */
[----:B------:R-:W-:-:S03]  /*0b20*/  @P2 LOP3.LUT R11, R11, R26, RZ, 0x3c, !PT ;  /* 0x0000001a0b0b2212 */ /* 0x000fc600078e3cff */
[----:B------:R-:W4:Y:S01]  /*0b30*/  @P4 LDG.E R29, desc[UR36][R12.64+0xf4] ;  /* 0x0000f4240c1d4981 */ /* 0x000f22000c1e1900 */
[----:B------:R-:W-:-:S03]  /*0b40*/  @P6 LOP3.LUT R17, R17, R34, RZ, 0x3c, !PT ;  /* 0x0000002211116212 */ /* 0x000fc600078e3cff */
[----:B------:R-:W4:Y:S04]  /*0b50*/  @P4 LDG.E R26, desc[UR36][R12.64+0x100] ;  /* 0x000100240c1a4981 */ /* 0x000f28000c1e1900 */
[----:B------:R-:W4:Y:S01]  /*0b60*/  @P0 LDG.E R34, desc[UR36][R12.64+0x12c] ;  /* 0x00012c240c220981 */ /* 0x000f22000c1e1900 */
[----:B------:R-:W-:-:S03]  /*0b70*/  @P3 LOP3.LUT R10, R10, R25, RZ, 0x3c, !PT ;  /* 0x000000190a0a3212 */ /* 0x000fc600078e3cff */
        /* <DEDUP_REMOVED lines=22> */
[----:B------:R-:W-:-:S05]  /*0ce0*/  VIADD R21, R21, 0x10 ;  /* 0x0000001015157836 */ /* 0x000fca0000000000 */
[----:B------:R-:W-:Y:S02]  /*0cf0*/  ISETP.NE.AND P1, PT, R21, 0x20, PT ;  /* 0x000000201500780c */ /* 0x000fe40003f25270 */
[----:B------:R-:W-:Y:S02]  /*0d00*/  @P5 LOP3.LUT R8, R8, R25, RZ, 0x3c, !PT ;  /* 0x0000001908085212 */ /* 0x000fe400078e3cff */
[----:B--2---:R-:W-:Y:S02]  /*0d10*/  @P5 LOP3.LUT R11, R11, R24, RZ, 0x3c, !PT ;  /* 0x000000180b0b5212 */ /* 0x004fe400078e3cff */
[----:B---3--:R-:W-:Y:S02]  /*0d20*/  @P5 LOP3.LUT R9, R9, R28, RZ, 0x3c, !PT ;  /* 0x0000001c09095212 */ /* 0x008fe400078e3cff */
[----:B----4-:R-:W-:Y:S02]  /*0d30*/  @P6 LOP3.LUT R11, R11, R30, RZ, 0x3c, !PT ;  /* 0x0000001e0b0b6212 */ /* 0x010fe400078e3cff */
[----:B------:R-:W-:-:S04]  /*0d40*/  @P5 LOP3.LUT R10, R10, R23, RZ, 0x3c, !PT ;  /* 0x000000170a0a5212 */ /* 0x000fc800078e3cff */
[----:B------:R-:W-:Y:S02]  /*0d50*/  @P6 LOP3.LUT R10, R10, R27, RZ, 0x3c, !PT ;  /* 0x0000001b0a0a6212 */ /* 0x000fe400078e3cff */
[----:B------:R-:W-:Y:S02]  /*0d60*/  @P6 LOP3.LUT R8, R8, R29, RZ, 0x3c, !PT ;  /* 0x0000001d08086212 */ /* 0x000fe400078e3cff */
[----:B------:R-:W-:Y:S02]  /*0d70*/  @P6 LOP3.LUT R9, R9, R26, RZ, 0x3c, !PT ;  /* 0x0000001a09096212 */ /* 0x000fe400078e3cff */
[----:B------:R-:W-:Y:S02]  /*0d80*/  @P0 LOP3.LUT R8, R8, R33, RZ, 0x3c, !PT ;  /* 0x0000002108080212 */ /* 0x000fe400078e3cff */
[----:B------:R-:W-:Y:S02]  /*0d90*/  @P0 LOP3.LUT R11, R11, R32, RZ, 0x3c, !PT ;  /* 0x000000200b0b0212 */ /* 0x000fe400078e3cff */
[----:B------:R-:W-:-:S02]  /*0da0*/  @P0 LOP3.LUT R10, R10, R31, RZ, 0x3c, !PT ;  /* 0x0000001f0a0a0212 */ /* 0x000fc400078e3cff */
[----:B------:R-:W-:Y:S01]  /*0db0*/  @P0 LOP3.LUT R9, R9, R34, RZ, 0x3c, !PT ;  /* 0x0000002209090212 */ /* 0x000fe200078e3cff */
[----:B------:R-:W-:Y:S06]  /*0dc0*/  @P1 BRA `(.L_x_4) ;  /* 0xfffffff4004c1947 */ /* 0x000fec000383ffff */
[----:B------:R-:W-:-:S05]  /*0dd0*/  VIADD R19, R19, 0x1 ;  /* 0x0000000113137836 */ /* 0x000fca0000000000 */
[----:B------:R-:W-:-:S13]  /*0de0*/  ISETP.NE.AND P0, PT, R19, 0x5, PT ;  /* 0x000000051300780c */ /* 0x000fda0003f05270 */
[----:B------:R-:W-:Y:S05]  /*0df0*/  @P0 BRA `(.L_x_5) ;  /* 0xfffffff400300947 */ /* 0x000fea000383ffff */
[----:B------:R1:W-:Y:S01]  /*0e00*/  STG.E.64 desc[UR36][R4.64+0x8], R10 ;  /* 0x0000080a04007986 */ /* 0x0003e2000c101b24 */
[----:B------:R-:W-:Y:S01]  /*0e10*/  VIADD R15, R15, 0x1 ;  /* 0x000000010f0f7836 */ /* 0x000fe20000000000 */
[----:B------:R-:W-:Y:S02]  /*0e20*/  LOP3.LUT R12, R3, 0x3, RZ, 0xc0, !PT ;  /* 0x00000003030c7812 */ /* 0x000fe400078ec0ff */
[----:B------:R1:W-:Y:S02]  /*0e30*/  STG.E.64 desc[UR36][R4.64+0x10], R8 ;  /* 0x0000100804007986 */ /* 0x0003e4000c101b24 */
[----:B------:R-:W-:Y:S02]  /*0e40*/  ISETP.GE.U32.AND P0, PT, R15, R12, PT ;  /* 0x0000000c0f00720c */ /* 0x000fe40003f06070 */
[----:B------:R1:W-:Y:S11]  /*0e50*/  STG.E desc[UR36][R4.64+0x4], R17 ;  /* 0x0000041104007986 */ /* 0x0003f6000c101924 */
[----:B------:R-:W-:Y:S05]  /*0e60*/  @!P0 BRA `(.L_x_6) ;  /* 0xfffffff400048947 */ /* 0x000fea000383ffff */
.L_x_3:
[----:B------:R-:W-:Y:S05]  /*0e70*/  BSYNC.RECONVERGENT B1 ;  /* 0x0000000000017941 */ /* 0x000fea0003800200 */
.L_x_2:
[C---:B------:R-:W-:Y:S01]  /*0e80*/  ISETP.GT.U32.AND P0, PT, R3.reuse, 0x3, PT ;  /* 0x000000030300780c */ /* 0x040fe20003f04070 */
[----:B------:R-:W-:Y:S01]  /*0e90*/  VIADD R0, R0, 0x1 ;  /* 0x0000000100007836 */ /* 0x000fe20000000000 */
[--C-:B------:R-:W-:Y:S02]  /*0ea0*/  SHF.R.U64 R3, R3, 0x2, R14.reuse ;  /* 0x0000000203037819 */ /* 0x100fe4000000120e */
[----:B------:R-:W-:Y:S02]  /*0eb0*/  ISETP.GT.U32.AND.EX P0, PT, R14, RZ, PT, P0 ;  /* 0x000000ff0e00720c */ /* 0x000fe40003f04100 */
[----:B------:R-:W-:-:S11]  /*0ec0*/  SHF.R.U32.HI R14, RZ, 0x2, R14 ;  /* 0x00000002ff0e7819 */ /* 0x000fd6000001160e */
[----:B------:R-:W-:Y:S05]  /*0ed0*/  @P0 BRA `(.L_x_7) ;  /* 0xfffffff000d00947 */ /* 0x000fea000383ffff */
.L_x_1:
[----:B------:R-:W-:Y:S05]  /*0ee0*/  BSYNC.RECONVERGENT B0 ;  /* 0x0000000000007941 */ /* 0x000fea0003800200 */
.L_x_0:
[----:B0-----:R-:W0:Y:S01]  /*0ef0*/  LDC.64 R6, c[0x0][0x3a0] ;  /* 0x0000e800ff067b82 */ /* 0x001e220000000a00 */
[----:B------:R2:W-:Y:S01]  /*0f00*/  STG.E.64 desc[UR36][R4.64+0x18], RZ ;  /* 0x000018ff04007986 */ /* 0x0005e2000c101b24 */
[----:B------:R-:W3:Y:S03]  /*0f10*/  LDCU.64 UR4, c[0x0][0x3d0] ;  /* 0x00007a00ff0477ac */ /* 0x000ee60008000a00 */
[----:B------:R2:W-:Y:S03]  /*0f20*/  STG.E desc[UR36][R4.64+0x20], RZ ;  /* 0x000020ff04007986 */ /* 0x0005e6000c101924 */
[----:B------:R-:W4:Y:S01]  /*0f30*/  LDC.64 R44, c[0x0][0x390] ;  /* 0x0000e400ff2c7b82 */ /* 0x000f220000000a00 */
[----:B------:R2:W-:Y:S04]  /*0f40*/  STG.E.64 desc[UR36][R4.64+0x28], RZ ;  /* 0x000028ff04007986 */ /* 0x0005e8000c101b24 */
[----:B0-----:R-:W5:Y:S01]  /*0f50*/  LDG.E.64 R6, desc[UR36][R6.64] ;  /* 0x0000002406067981 */ /* 0x001f62000c1e1b00 */
[C---:B------:R-:W-:Y:S01]  /*0f60*/  IMAD.SHL.U32 R46, R22.reuse, 0x8, RZ ;  /* 0x00000008162e7824 */ /* 0x040fe200078e00ff */
[----:B------:R-:W-:Y:S01]  /*0f70*/  SHF.R.U32.HI R0, RZ, 0x1d, R22 ;  /* 0x0000001dff007819 */ /* 0x000fe20000011616 */
[----:B------:R-:W-:-:S02]  /*0f80*/  IMAD R19, R22, 0x32, RZ ;  /* 0x0000003216137824 */ /* 0x000fc400078e02ff */
[----:B-1----:R-:W-:Y:S01]  /*0f90*/  IMAD.MOV.U32 R17, RZ, RZ, RZ ;  /* 0x000000ffff117224 */ /* 0x002fe200078e00ff */
[----:B---3--:R-:W-:Y:S01]  /*0fa0*/  IADD3 R46, P0, PT, R46, UR4, RZ ;  /* 0x000000042e2e7c10 */ /* 0x008fe2000ff1e0ff */
[----:B----4-:R-:W-:-:S03]  /*0fb0*/  IMAD.WIDE.U32 R44, R19, 0x8, R44 ;  /* 0x00000008132c7825 */ /* 0x010fc600078e002c */
[----:B------:R-:W-:Y:S01]  /*0fc0*/  IADD3.X R47, PT, PT, R0, UR5, RZ, P0, !PT ;  /* 0x00000005002f7c10 */ /* 0x000fe200087fe4ff */
[----:B-----5:R2:W0:Y:S08]  /*0fd0*/  F2I.F64.TRUNC R18, R6 ;  /* 0x0000000600127311 */ /* 0x020430000030d100 */
.L_x_40:
[----:B-1----:R-:W1:Y:S02]  /*0fe0*/  LDC.64 R48, c[0x0][0x380] ;  /* 0x0000e000ff307b82 */ /* 0x002e640000000a00 */
[----:B-1----:R-:W-:-:S05]  /*0ff0*/  IMAD.WIDE.U32 R48, R22, 0x30, R48 ;  /* 0x0000003016307825 */ /* 0x002fca00078e0030 */
[----:B------:R-:W3:Y:S04]  /*1000*/  LDG.E.64 R38, desc[UR36][R48.64] ;  /* 0x0000002430267981 */ /* 0x000ee8000c1e1b00 */
[----:B------:R-:W4:Y:S04]  /*1010*/  LDG.E.64 R36, desc[UR36][R48.64+0x10] ;  /* 0x0000102430247981 */ /* 0x000f28000c1e1b00 */
[----:B------:R1:W5:Y:S01]  /*1020*/  LDG.E.64 R20, desc[UR36][R48.64+0x8] ;  /* 0x0000082430147981 */ /* 0x000362000c1e1b00 */
[----:B------:R-:W-:Y:S01]  /*1030*/  VIADD R17, R17, 0x1 ;  /* 0x0000000111117836 */ /* 0x000fe20000000000 */
[----:B------:R-:W-:Y:S01]  /*1040*/  BSSY.RECONVERGENT B0, `(.L_x_8) ;  /* 0x0000025000007945 */ /* 0x000fe20003800200 */
[----:B------:R-:W-:-:S03]  /*1050*/  IMAD.MOV.U32 R42, RZ, RZ, 0x2f800000 ;  /* 0x2f800000ff2a7424 */ /* 0x000fc600078e00ff */
[----:B------:R-:W-:-:S04]  /*1060*/  ISETP.NE.AND P0, PT, R17, 0xbb8, PT ;  /* 0x00000bb81100780c */ /* 0x000fc80003f05270 */
[----:B------:R-:W-:Y:S02]  /*1070*/  P2R R23, PR, RZ, 0x1 ;  /* 0x00000001ff177803 */ /* 0x000fe40000000000 */
[----:B---3--:R-:W-:Y:S01]  /*1080*/  SHF.R.U32.HI R0, RZ, 0x2, R39 ;  /* 0x00000002ff007819 */ /* 0x008fe20000011627 */
[----:B------:R-:W-:-:S03]  /*1090*/  VIADD R38, R38, 0x587c5 ;  /* 0x000587c526267836 */ /* 0x000fc60000000000 */
[----:B------:R-:W-:Y:S01]  /*10a0*/  LOP3.LUT R0, R0, R39, RZ, 0x3c, !PT ;  /* 0x0000002700007212 */ /* 0x000fe200078e3cff */
[----:B----4-:R-:W-:-:S04]  /*10b0*/  IMAD.SHL.U32 R3, R37, 0x10, RZ ;  /* 0x0000001025037824 */ /* 0x010fc800078e00ff */
[----:B0-2---:R-:W-:-:S05]  /*10c0*/  IMAD.SHL.U32 R4, R0, 0x2, RZ ;  /* 0x0000000200047824 */ /* 0x005fca00078e00ff */
[----:B------:R-:W-:-:S04]  /*10d0*/  LOP3.LUT R4, R0, R4, R3, 0x96, !PT ;  /* 0x0000000400047212 */ /* 0x000fc800078e9603 */
[----:B------:R-:W-:-:S05]  /*10e0*/  LOP3.LUT R41, R4, R37, RZ, 0x3c, !PT ;  /* 0x0000002504297212 */ /* 0x000fca00078e3cff */
[----:B------:R-:W-:-:S05]  /*10f0*/  IMAD.IADD R0, R41, 0x1, R38 ;  /* 0x0000000129007824 */ /* 0x000fca00078e0226 */
[----:B------:R-:W-:-:S05]  /*1100*/  I2FP.F32.U32 R43, R0 ;  /* 0x00000000002b7245 */ /* 0x000fca0000201000 */
[----:B-1----:R-:W-:-:S07]  /*1110*/  FFMA R43, R43, R42, 1.1641532182693481445e-10 ;  /* 0x2f0000002b2b7423 */ /* 0x002fce000000002a */
.L_x_9:
[----:B-----5:R-:W-:Y:S01]  /*1120*/  SHF.R.U32.HI R3, RZ, 0x2, R20 ;  /* 0x00000002ff037819 */ /* 0x020fe20000011614 */
[----:B------:R-:W-:Y:S02]  /*1130*/  IMAD.SHL.U32 R0, R41, 0x10, RZ ;  /* 0x0000001029007824 */ /* 0x000fe400078e00ff */
[----:B------:R-:W-:Y:S01]  /*1140*/  IMAD.MOV.U32 R39, RZ, RZ, R21 ;  /* 0x000000ffff277224 */ /* 0x000fe200078e0015 */
[----:B------:R-:W-:Y:S01]  /*1150*/  LOP3.LUT R3, R3, R20, RZ, 0x3c, !PT ;  /* 0x0000001403037212 */ /* 0x000fe200078e3cff */
[----:B------:R-:W-:Y:S02]  /*1160*/  IMAD.MOV.U32 R21, RZ, RZ, R36 ;  /* 0x000000ffff157224 */ /* 0x000fe400078e0024 */
[----:B------:R-:W-:Y:S02]  /*1170*/  IMAD.MOV.U32 R36, RZ, RZ, R37 ;  /* 0x000000ffff247224 */ /* 0x000fe400078e0025 */
[----:B------:R-:W-:Y:S02]  /*1180*/  IMAD.SHL.U32 R4, R3, 0x2, RZ ;  /* 0x0000000203047824 */ /* 0x000fe400078e00ff */
[----:B------:R-:W-:-:S02]  /*1190*/  IMAD.MOV.U32 R37, RZ, RZ, R41 ;  /* 0x000000ffff257224 */ /* 0x000fc400078e0029 */
[----:B------:R-:W-:Y:S01]  /*11a0*/  IMAD.MOV.U32 R20, RZ, RZ, R39 ;  /* 0x000000ffff147224 */ /* 0x000fe200078e0027 */
[----:B------:R-:W-:Y:S01]  /*11b0*/  LOP3.LUT R4, R3, R4, R0, 0x96, !PT ;  /* 0x0000000403047212 */ /* 0x000fe200078e9600 */
[----:B------:R-:W-:Y:S02]  /*11c0*/  IMAD.MOV.U32 R0, RZ, RZ, R38 ;  /* 0x000000ffff007224 */ /* 0x000fe400078e0026 */
[----:B------:R-:W-:Y:S01]  /*11d0*/  VIADD R38, R38, 0x587c5 ;  /* 0x000587c526267836 */ /* 0x000fe20000000000 */
[----:B------:R-:W-:-:S05]  /*11e0*/  LOP3.LUT R7, R4, R41, RZ, 0x3c, !PT ;  /* 0x0000002904077212 */ /* 0x000fca00078e3cff */
[----:B------:R-:W-:Y:S02]  /*11f0*/  IMAD.IADD R3, R7, 0x1, R38 ;  /* 0x0000000107037824 */ /* 0x000fe400078e0226 */
[----:B------:R-:W-:-:S03]  /*1200*/  IMAD.MOV.U32 R41, RZ, RZ, R7 ;  /* 0x000000ffff297224 */ /* 0x000fc600078e0007 */
[----:B------:R-:W-:-:S05]  /*1210*/  I2FP.F32.U32 R3, R3 ;  /* 0x0000000300037245 */ /* 0x000fca0000201000 */
[----:B------:R-:W-:-:S04]  /*1220*/  FFMA R6, R3, R42, 1.1641532182693481445e-10 ;  /* 0x2f00000003067423 */ /* 0x000fc8000000002a */
[----:B------:R-:W1:Y:S02]  /*1230*/  F2F.F64.F32 R4, R6 ;  /* 0x0000000600047310 */ /* 0x000e640000201800 */
[----:B-1----:R-:W-:-:S08]  /*1240*/  DMUL R4, R4, 64 ;  /* 0x4050000004047828 */ /* 0x002fd00000000000 */
[----:B------:R-:W-:-:S06]  /*1250*/  DMUL R4, R4, 0.5 ;  /* 0x3fe0000004047828 */ /* 0x000fcc0000000000 */
[----:B------:R-:W1:Y:S02]  /*1260*/  F2I.F64.TRUNC R3, R4 ;  /* 0x0000000400037311 */ /* 0x000e64000030d100 */
[----:B-1----:R-:W-:-:S13]  /*1270*/  ISETP.NE.AND P0, PT, R3, R22, PT ;  /* 0x000000160300720c */ /* 0x002fda0003f05270 */
[----:B------:R-:W-:Y:S05]  /*1280*/  @!P0 BRA `(.L_x_9) ;  /* 0xfffffffc00a48947 */ /* 0x000fea000383ffff */
[----:B------:R-:W-:Y:S05]  /*1290*/  BSYNC.RECONVERGENT B0 ;  /* 0x0000000000007941 */ /* 0x000fea0003800200 */
.L_x_8:
[----:B------:R-:W-:Y:S01]  /*12a0*/  IMAD.MOV.U32 R24, RZ, RZ, R21 ;  /* 0x000000ffff187224 */ /* 0x000fe200078e0015 */
[----:B------:R-:W-:Y:S01]  /*12b0*/  STG.E.64 desc[UR36][R48.64], R38 ;  /* 0x0000002630007986 */ /* 0x000fe2000c101b24 */
[----:B------:R-:W-:Y:S02]  /*12c0*/  IMAD.MOV.U32 R25, RZ, RZ, R36 ;  /* 0x000000ffff197224 */ /* 0x000fe400078e0024 */
[----:B------:R-:W-:-:S03]  /*12d0*/  IMAD.MOV.U32 R40, RZ, RZ, R37 ;  /* 0x000000ffff287224 */ /* 0x000fc600078e0025 */
[----:B------:R1:W-:Y:S04]  /*12e0*/  STG.E.64 desc[UR36][R48.64+0x8], R24 ;  /* 0x0000081830007986 */ /* 0x0003e8000c101b24 */
[----:B------:R-:W-:Y:S04]  /*12f0*/  STG.E.64 desc[UR36][R48.64+0x10], R40 ;  /* 0x0000102830007986 */ /* 0x000fe8000c101b24 */
[----:B------:R-:W2:Y:S04]  /*1300*/  LDG.E.64 R4, desc[UR36][R44.64+0x10] ;  /* 0x000010242c047981 */ /* 0x000ea8000c1e1b00 */
[----:B------:R-:W2:Y:S04]  /*1310*/  LDG.E.64 R6, desc[UR36][R44.64+0x18] ;  /* 0x000018242c067981 */ /* 0x000ea8000c1e1b00 */
[----:B------:R-:W3:Y:S04]  /*1320*/  LDG.E.64 R12, desc[UR36][R44.64+0x30] ;  /* 0x000030242c0c7981 */ /* 0x000ee8000c1e1b00 */
[----:B------:R-:W3:Y:S04]  /*1330*/  LDG.E.64 R14, desc[UR36][R44.64+0x38] ;  /* 0x000038242c0e7981 */ /* 0x000ee8000c1e1b00 */
[----:B------:R-:W4:Y:S04]  /*1340*/  LDG.E.64 R8, desc[UR36][R44.64+0x20] ;  /* 0x000020242c087981 */ /* 0x000f28000c1e1b00 */
[----:B------:R-:W4:Y:S04]  /*1350*/  LDG.E.64 R10, desc[UR36][R44.64+0x28] ;  /* 0x000028242c0a7981 */ /* 0x000f28000c1e1b00 */
[----:B------:R-:W4:Y:S04]  /*1360*/  LDG.E.64 R32, desc[UR36][R44.64] ;  /* 0x000000242c207981 */ /* 0x000f28000c1e1b00 */
[----:B------:R-:W4:Y:S04]  /*1370*/  LDG.E.64 R34, desc[UR36][R44.64+0x8] ;  /* 0x000008242c227981 */ /* 0x000f28000c1e1b00 */
[----:B-1----:R-:W4:Y:S04]  /*1380*/  LDG.E.64 R24, desc[UR36][R44.64+0x40] ;  /* 0x000040242c187981 */ /* 0x002f28000c1e1b00 */
[----:B------:R-:W4:Y:S04]  /*1390*/  LDG.E.64 R26, desc[UR36][R44.64+0x48] ;  /* 0x000048242c1a7981 */ /* 0x000f28000c1e1b00 */
[----:B------:R-:W4:Y:S04]  /*13a0*/  LDG.E.64 R28, desc[UR36][R44.64+0x50] ;  /* 0x000050242c1c7981 */ /* 0x000f28000c1e1b00 */
[----:B------:R-:W4:Y:S04]  /*13b0*/  LDG.E.64 R30, desc[UR36][R44.64+0x58] ;  /* 0x000058242c1e7981 */ /* 0x000f28000c1e1b00 */
[----:B--2---:R1:W-:Y:S04]  /*13c0*/  STL.128 [R1+0x10], R4 ;  /* 0x0000100401007387 */ /* 0x0043e80000100c00 */
[----:B-1----:R-:W2:Y:S04]  /*13d0*/  LDG.E.64 R4, desc[UR36][R44.64+0x70] ;  /* 0x000070242c047981 */ /* 0x002ea8000c1e1b00 */
[----:B------:R-:W2:Y:S04]  /*13e0*/  LDG.E.64 R6, desc[UR36][R44.64+0x78] ;  /* 0x000078242c067981 */ /* 0x000ea8000c1e1b00 */
[----:B---3--:R1:W-:Y:S04]  /*13f0*/  STL.128 [R1+0x30], R12 ;  /* 0x0000300c01007387 */ /* 0x0083e80000100c00 */
[----:B-1----:R-:W3:Y:S04]  /*1400*/  LDG.E.64 R12, desc[UR36][R44.64+0x90] ;  /* 0x000090242c0c7981 */ /* 0x002ee8000c1e1b00 */
[----:B------:R-:W3:Y:S04]  /*1410*/  LDG.E.64 R14, desc[UR36][R44.64+0x98] ;  /* 0x000098242c0e7981 */ /* 0x000ee8000c1e1b00 */
[----:B----4-:R1:W-:Y:S04]  /*1420*/  STL.128 [R1+0x20], R8 ;  /* 0x0000200801007387 */ /* 0x0103e80000100c00 */
[----:B------:R4:W-:Y:S04]  /*1430*/  STL.128 [R1], R32 ;  /* 0x0000002001007387 */ /* 0x0009e80000100c00 */
[----:B-1----:R-:W3:Y:S04]  /*1440*/  LDG.E.64 R8, desc[UR36][R44.64+0x80] ;  /* 0x000080242c087981 */ /* 0x002ee8000c1e1b00 */
[----:B------:R-:W3:Y:S04]  /*1450*/  LDG.E.64 R10, desc[UR36][R44.64+0x88] ;  /* 0x000088242c0a7981 */ /* 0x000ee8000c1e1b00 */
[----:B----4-:R-:W4:Y:S04]  /*1460*/  LDG.E.64 R32, desc[UR36][R44.64+0x60] ;  /* 0x000060242c207981 */ /* 0x010f28000c1e1b00 */
[----:B------:R-:W4:Y:S04]  /*1470*/  LDG.E.64 R34, desc[UR36][R44.64+0x68] ;  /* 0x000068242c227981 */ /* 0x000f28000c1e1b00 */
[----:B------:R1:W-:Y:S04]  /*1480*/  STL.128 [R1+0x40], R24 ;  /* 0x0000401801007387 */ /* 0x0003e80000100c00 */
[----:B------:R0:W-:Y:S04]  /*1490*/  STL.128 [R1+0x50], R28 ;  /* 0x0000501c01007387 */ /* 0x0001e80000100c00 */
[----:B-1----:R-:W4:Y:S04]  /*14a0*/  LDG.E.64 R24, desc[UR36][R44.64+0xa0] ;  /* 0x0000a0242c187981 */ /* 0x002f28000c1e1b00 */
[----:B------:R-:W4:Y:S04]  /*14b0*/  LDG.E.64 R26, desc[UR36][R44.64+0xa8] ;  /* 0x0000a8242c1a7981 */ /* 0x000f28000c1e1b00 */
[----:B0-----:R-:W4:Y:S04]  /*14c0*/  LDG.E.64 R28, desc[UR36][R44.64+0xb0] ;  /* 0x0000b0242c1c7981 */ /* 0x001f28000c1e1b00 */
[----:B------:R-:W4:Y:S04]  /*14d0*/  LDG.E.64 R30, desc[UR36][R44.64+0xb8] ;  /* 0x0000b8242c1e7981 */ /* 0x000f28000c1e1b00 */
[----:B--2---:R0:W-:Y:S04]  /*14e0*/  STL.128 [R1+0x70], R4 ;  /* 0x0000700401007387 */ /* 0x0041e80000100c00 */
[----:B0-----:R-:W2:Y:S04]  /*14f0*/  LDG.E.64 R4, desc[UR36][R44.64+0xd0] ;  /* 0x0000d0242c047981 */ /* 0x001ea8000c1e1b00 */
[----:B------:R-:W2:Y:S04]  /*1500*/  LDG.E.64 R6, desc[UR36][R44.64+0xd8] ;  /* 0x0000d8242c067981 */ /* 0x000ea8000c1e1b00 */
[----:B---3--:R0:W-:Y:S04]  /*1510*/  STL.128 [R1+0x90], R12 ;  /* 0x0000900c01007387 */ /* 0x0081e80000100c00 */
[----:B0-----:R-:W3:Y:S04]  /*1520*/  LDG.E.64 R12, desc[UR36][R44.64+0xf0] ;  /* 0x0000f0242c0c7981 */ /* 0x001ee8000c1e1b00 */
[----:B------:R-:W3:Y:S04]  /*1530*/  LDG.E.64 R14, desc[UR36][R44.64+0xf8] ;  /* 0x0000f8242c0e7981 */ /* 0x000ee8000c1e1b00 */
[----:B------:R0:W-:Y:S04]  /*1540*/  STL.128 [R1+0x80], R8 ;  /* 0x0000800801007387 */ /* 0x0001e80000100c00 */
[----:B----4-:R1:W-:Y:S04]  /*1550*/  STL.128 [R1+0x60], R32 ;  /* 0x0000602001007387 */ /* 0x0103e80000100c00 */
[----:B0-----:R-:W4:Y:S04]  /*1560*/  LDG.E.64 R8, desc[UR36][R44.64+0xe0] ;  /* 0x0000e0242c087981 */ /* 0x001f28000c1e1b00 */
[----:B------:R-:W4:Y:S04]  /*1570*/  LDG.E.64 R10, desc[UR36][R44.64+0xe8] ;  /* 0x0000e8242c0a7981 */ /* 0x000f28000c1e1b00 */
[----:B-1----:R-:W4:Y:S04]  /*1580*/  LDG.E.64 R32, desc[UR36][R44.64+0xc0] ;  /* 0x0000c0242c207981 */ /* 0x002f28000c1e1b00 */
[----:B------:R-:W4:Y:S04]  /*1590*/  LDG.E.64 R34, desc[UR36][R44.64+0xc8] ;  /* 0x0000c8242c227981 */ /* 0x000f28000c1e1b00 */
[----:B------:R0:W-:Y:S04]  /*15a0*/  STL.128 [R1+0xa0], R24 ;  /* 0x0000a01801007387 */ /* 0x0001e80000100c00 */
[----:B------:R1:W-:Y:S04]  /*15b0*/  STL.128 [R1+0xb0], R28 ;  /* 0x0000b01c01007387 */ /* 0x0003e80000100c00 */
[----:B0-----:R-:W4:Y:S04]  /*15c0*/  LDG.E.64 R24, desc[UR36][R44.64+0x100] ;  /* 0x000100242c187981 */ /* 0x001f28000c1e1b00 */
[----:B------:R-:W4:Y:S04]  /*15d0*/  LDG.E.64 R26, desc[UR36][R44.64+0x108] ;  /* 0x000108242c1a7981 */ /* 0x000f28000c1e1b00 */
[----:B-1----:R-:W4:Y:S04]  /*15e0*/  LDG.E.64 R28, desc[UR36][R44.64+0x110] ;  /* 0x000110242c1c7981 */ /* 0x002f28000c1e1b00 */
[----:B------:R-:W4:Y:S04]  /*15f0*/  LDG.E.64 R30, desc[UR36][R44.64+0x118] ;  /* 0x000118242c1e7981 */ /* 0x000f28000c1e1b00 */
[----:B--2---:R0:W-:Y:S04]  /*1600*/  STL.128 [R1+0xd0], R4 ;  /* 0x0000d00401007387 */ /* 0x0041e80000100c00 */
[----:B0-----:R-:W2:Y:S04]  /*1610*/  LDG.E.64 R4, desc[UR36][R44.64+0x130] ;  /* 0x000130242c047981 */ /* 0x001ea8000c1e1b00 */
[----:B------:R-:W2:Y:S04]  /*1620*/  LDG.E.64 R6, desc[UR36][R44.64+0x138] ;  /* 0x000138242c067981 */ /* 0x000ea8000c1e1b00 */
[----:B---3--:R0:W-:Y:S04]  /*1630*/  STL.128 [R1+0xf0], R12 ;  /* 0x0000f00c01007387 */ /* 0x0081e80000100c00 */
[----:B0-----:R-:W3:Y:S04]  /*1640*/  LDG.E.64 R12, desc[UR36][R44.64+0x150] ;  /* 0x000150242c0c7981 */ /* 0x001ee8000c1e1b00 */
[----:B------:R-:W3:Y:S04]  /*1650*/  LDG.E.64 R14, desc[UR36][R44.64+0x158] ;  /* 0x000158242c0e7981 */ /* 0x000ee8000c1e1b00 */
[----:B----4-:R0:W-:Y:S04]  /*1660*/  STL.128 [R1+0xe0], R8 ;  /* 0x0000e00801007387 */ /* 0x0101e80000100c00 */
[----:B------:R1:W-:Y:S04]  /*1670*/  STL.128 [R1+0xc0], R32 ;  /* 0x0000c02001007387 */ /* 0x0003e80000100c00 */
[----:B0-----:R-:W4:Y:S04]  /*1680*/  LDG.E.64 R8, desc[UR36][R44.64+0x140] ;  /* 0x000140242c087981 */ /* 0x001f28000c1e1b00 */
[----:B------:R-:W4:Y:S04]  /*1690*/  LDG.E.64 R10, desc[UR36][R44.64+0x148] ;  /* 0x000148242c0a7981 */ /* 0x000f28000c1e1b00 */
[----:B-1----:R-:W4:Y:S04]  /*16a0*/  LDG.E.64 R32, desc[UR36][R44.64+0x120] ;  /* 0x000120242c207981 */ /* 0x002f28000c1e1b00 */
[----:B------:R-:W4:Y:S01]  /*16b0*/  LDG.E.64 R34, desc[UR36][R44.64+0x128] ;  /* 0x000128242c227981 */ /* 0x000f22000c1e1b00 */
[----:B------:R-:W-:-:S04]  /*16c0*/  SHF.R.U32.HI R20, RZ, 0x2, R39 ;  /* 0x00000002ff147819 */ /* 0x000fc80000011627 */
[----:B------:R-:W-:Y:S01]  /*16d0*/  LOP3.LUT R20, R20, R39, RZ, 0x3c, !PT ;  /* 0x0000002714147212 */ /* 0x000fe200078e3cff */
[----:B------:R0:W-:Y:S04]  /*16e0*/  STL.128 [R1+0x100], R24 ;  /* 0x0001001801007387 */ /* 0x0001e80000100c00 */
[----:B------:R1:W-:Y:S04]  /*16f0*/  STL.128 [R1+0x110], R28 ;  /* 0x0001101c01007387 */ /* 0x0003e80000100c00 */
[----:B0-----:R-:W4:Y:S04]  /*1700*/  LDG.E.64 R24, desc[UR36][R44.64+0x160] ;  /* 0x000160242c187981 */ /* 0x001f28000c1e1b00 */
[----:B------:R-:W4:Y:S04]  /*1710*/  LDG.E.64 R26, desc[UR36][R44.64+0x168] ;  /* 0x000168242c1a7981 */ /* 0x000f28000c1e1b00 */
[----:B-1----:R-:W4:Y:S04]  /*1720*/  LDG.E.64 R28, desc[UR36][R44.64+0x170] ;  /* 0x000170242c1c7981 */ /* 0x002f28000c1e1b00 */
[----:B------:R-:W4:Y:S04]  /*1730*/  LDG.E.64 R30, desc[UR36][R44.64+0x178] ;  /* 0x000178242c1e7981 */ /* 0x000f28000c1e1b00 */
[----:B--2---:R0:W-:Y:S02]  /*1740*/  STL.128 [R1+0x130], R4 ;  /* 0x0001300401007387 */ /* 0x0041e40000100c00 */
[----:B0-----:R-:W-:-:S02]  /*1750*/  IMAD.SHL.U32 R5, R41, 0x10, RZ ;  /* 0x0000001029057824 */ /* 0x001fc400078e00ff */
[----:B------:R-:W-:-:S05]  /*1760*/  IMAD.SHL.U32 R4, R20, 0x2, RZ ;  /* 0x0000000214047824 */ /* 0x000fca00078e00ff */
[----:B------:R-:W-:Y:S02]  /*1770*/  LOP3.LUT R6, R20, R4, R5, 0x96, !PT ;  /* 0x0000000414067212 */ /* 0x000fe400078e9605 */
[----:B------:R-:W0:Y:S01]  /*1780*/  F2F.F64.F32 R4, R43 ;  /* 0x0000002b00047310 */ /* 0x000e220000201800 */
[----:B---3--:R1:W-:Y:S01]  /*1790*/  STL.128 [R1+0x150], R12 ;  /* 0x0001500c01007387 */ /* 0x0083e20000100c00 */
[----:B0-----:R-:W-:Y:S01]  /*17a0*/  DMUL R4, R4, 50 ;  /* 0x4049000004047828 */ /* 0x001fe20000000000 */
[----:B-1----:R-:W0:Y:S09]  /*17b0*/  LDC.64 R12, c[0x0][0x390] ;  /* 0x0000e400ff0c7b82 */ /* 0x002e320000000a00 */
[----:B------:R-:W1:Y:S01]  /*17c0*/  F2I.F64.TRUNC R4, R4 ;  /* 0x0000000400047311 */ /* 0x000e62000030d100 */
[----:B----4-:R2:W-:Y:S01]  /*17d0*/  STL.128 [R1+0x140], R8 ;  /* 0x0001400801007387 */ /* 0x0105e20000100c00 */
[----:B------:R-:W-:-:S03]  /*17e0*/  VIADD R20, R0, 0xb0f8a ;  /* 0x000b0f8a00147836 */ /* 0x000fc60000000000 */
[----:B------:R3:W-:Y:S01]  /*17f0*/  STL.128 [R1+0x120], R32 ;  /* 0x0001202001007387 */ /* 0x0007e20000100c00 */
[----:B-1----:R-:W-:Y:S01]  /*1800*/  IMAD R3, R3, 0x32, R4 ;  /* 0x0000003203037824 */ /* 0x002fe200078e0204 */
[----:B--2---:R-:W-:Y:S01]  /*1810*/  LOP3.LUT R11, R6, R41, RZ, 0x3c, !PT ;  /* 0x00000029060b7212 */ /* 0x004fe200078e3cff */
[----:B------:R-:W-:Y:S02]  /*1820*/  IMAD.MOV.U32 R10, RZ, RZ, R41 ;  /* 0x000000ffff0a7224 */ /* 0x000fe400078e0029 */
[----:B------:R-:W-:Y:S01]  /*1830*/  IMAD.WIDE R8, R4, 0x8, R44 ;  /* 0x0000000804087825 */ /* 0x000fe200078e022c */
[----:B---3--:R-:W2:Y:S03]  /*1840*/  LDG.E.64 R32, desc[UR36][R44.64+0x180] ;  /* 0x000180242c207981 */ /* 0x008ea6000c1e1b00 */
[----:B0-----:R-:W-:Y:S01]  /*1850*/  IMAD.WIDE R12, R3, 0x8, R12 ;  /* 0x00000008030c7825 */ /* 0x001fe200078e020c */
[----:B------:R-:W2:Y:S04]  /*1860*/  LDG.E.64 R34, desc[UR36][R44.64+0x188] ;  /* 0x000188242c227981 */ /* 0x000ea8000c1e1b00 */
[----:B------:R-:W-:Y:S04]  /*1870*/  STG.E.64 desc[UR36][R48.64+0x8], R36 ;  /* 0x0000082430007986 */ /* 0x000fe8000c101b24 */
[----:B------:R-:W-:Y:S04]  /*1880*/  STG.E.64 desc[UR36][R48.64], R20 ;  /* 0x0000001430007986 */ /* 0x000fe8000c101b24 */
[----:B------:R0:W-:Y:S04]  /*1890*/  STG.E.64 desc[UR36][R48.64+0x10], R10 ;  /* 0x0000100a30007986 */ /* 0x0001e8000c101b24 */
[----:B------:R-:W3:Y:S04]  /*18a0*/  LDG.E.64 R8, desc[UR36][R8.64] ;  /* 0x0000002408087981 */ /* 0x000ee8000c1e1b00 */
[----:B------:R-:W3:Y:S01]  /*18b0*/  LDG.E.64 R12, desc[UR36][R12.64] ;  /* 0x000000240c0c7981 */ /* 0x000ee2000c1e1b00 */
[----:B------:R-:W1:Y:S03]  /*18c0*/  LDC.64 R6, c[0x4][0x40] ;  /* 0x01001000ff067b82 */ /* 0x000e660000000a00 */
[----:B-1----:R-:W5:Y:S01]  /*18d0*/  LDG.E.64 R6, desc[UR36][R6.64] ;  /* 0x0000002406067981 */ /* 0x002f62000c1e1b00 */
[----:B------:R-:W-:-:S05]  /*18e0*/  IMAD.IADD R0, R11, 0x1, R20 ;  /* 0x000000010b007824 */ /* 0x000fca00078e0214 */
[----:B------:R-:W-:-:S05]  /*18f0*/  I2FP.F32.U32 R3, R0 ;  /* 0x0000000000037245 */ /* 0x000fca0000201000 */
[----:B------:R-:W-:-:S04]  /*1900*/  FFMA R3, R3, R42, 1.1641532182693481445e-10 ;  /* 0x2f00000003037423 */ /* 0x000fc8000000002a */
[----:B0-----:R-:W0:Y:S02]  /*1910*/  F2F.F64.F32 R10, R3 ;  /* 0x00000003000a7310 */ /* 0x001e240000201800 */
[----:B0-----:R-:W-:Y:S01]  /*1920*/  DADD R10, R10, -0.5 ;  /* 0xbfe000000a0a7429 */ /* 0x001fe20000000000 */
[----:B------:R-:W-:Y:S01]  /*1930*/  UMOV UR4, 0x47ae147b ;  /* 0x47ae147b00047882 */ /* 0x000fe20000000000 */
[----:B------:R-:W-:Y:S01]  /*1940*/  UMOV UR5, 0x40147ae1 ;  /* 0x40147ae100057882 */ /* 0x000fe20000000000 */
[----:B------:R-:W-:Y:S01]  /*1950*/  IMAD R0, R4, 0x8, R1 ;  /* 0x0000000804007824 */ /* 0x000fe200078e0201 */
[----:B------:R0:W-:Y:S04]  /*1960*/  STL.128 [R1+0x160], R24 ;  /* 0x0001601801007387 */ /* 0x0001e80000100c00 */
[----:B------:R0:W-:Y:S01]  /*1970*/  STL.128 [R1+0x170], R28 ;  /* 0x0001701c01007387 */ /* 0x0001e20000100c00 */
[----:B------:R-:W-:Y:S01]  /*1980*/  IMAD.MOV.U32 R4, RZ, RZ, R16 ;  /* 0x000000ffff047224 */ /* 0x000fe200078e0010 */
[----:B------:R-:W-:Y:S01]  /*1990*/  MOV R20, 0x1a80 ;  /* 0x00001a8000147802 */ /* 0x000fe20000000f00 */
[----:B------:R-:W-:-:S02]  /*19a0*/  IMAD.MOV.U32 R5, RZ, RZ, R2 ;  /* 0x000000ffff057224 */ /* 0x000fc400078e0002 */
[----:B------:R-:W-:Y:S01]  /*19b0*/  IMAD.MOV.U32 R21, RZ, RZ, 0x0 ;  /* 0x00000000ff157424 */ /* 0x000fe200078e00ff */
[----:B---3--:R-:W-:-:S08]  /*19c0*/  DADD R14, R8, -R12 ;  /* 0x00000000080e7229 */ /* 0x008fd0000000080c */
[----:B------:R-:W-:-:S08]  /*19d0*/  DMUL R10, R14, R10 ;  /* 0x0000000a0e0a7228 */ /* 0x000fd00000000000 */
[----:B------:R-:W-:-:S08]  /*19e0*/  DFMA R10, R10, 2, R8 ;  /* 0x400000000a0a782b */ /* 0x000fd00000000008 */
[----:B------:R-:W-:-:S06]  /*19f0*/  DSETP.GEU.AND P0, PT, R10, -UR4, PT ;  /* 0x800000040a007e2a */ /* 0x000fcc000bf0e000 */
[----:B------:R-:W-:Y:S02]  /*1a00*/  FSEL R8, R10, 89128.9609375, P0 ;  /* 0x47ae147b0a087808 */ /* 0x000fe40000000000 */
[----:B------:R-:W-:-:S06]  /*1a10*/  FSEL R9, R11, -2.3199999332427978516, P0 ;  /* 0xc0147ae10b097808 */ /* 0x000fcc0000000000 */
[----:B------:R-:W-:Y:S01]  /*1a20*/  DSETP.GT.AND P0, PT, R8, UR4, PT ;  /* 0x0000000408007e2a */ /* 0x000fe2000bf04000 */
[----:B--2---:R0:W-:Y:S05]  /*1a30*/  STL.128 [R1+0x180], R32 ;  /* 0x0001802001007387 */ /* 0x0041ea0000100c00 */
[----:B------:R-:W-:Y:S02]  /*1a40*/  FSEL R8, R8, 89128.9609375, !P0 ;  /* 0x47ae147b08087808 */ /* 0x000fe40004000000 */
[----:B------:R-:W-:-:S05]  /*1a50*/  FSEL R9, R9, 2.3199999332427978516, !P0 ;  /* 0x40147ae109097808 */ /* 0x000fca0004000000 */
[----:B------:R0:W-:Y:S02]  /*1a60*/  STL.64 [R0], R8 ;  /* 0x0000000800007387 */ /* 0x0001e40000100a00 */
[----:B0----5:R-:W-:Y:S05]  /*1a70*/  CALL.REL.NOINC R6 `(_Z23find_optimized_solutionP17curandStateXORWOWiPdS1_S1_S1_S1_PiS2_S1_S1_) ;  /* 0xffffffe406607344 */ /* 0x021fea0003c3ffff */
[----:B------:R-:W-:Y:S01]  /*1a80*/  IMAD.MOV.U32 R20, RZ, RZ, R4 ;  /* 0x000000ffff147224 */ /* 0x000fe200078e0004 */
[----:B------:R-:W-:Y:S01]  /*1a90*/  BSSY.RECONVERGENT B0, `(.L_x_10) ;  /* 0x0000016000007945 */ /* 0x000fe20003800200 */
[----:B------:R-:W-:-:S06]  /*1aa0*/  IMAD.MOV.U32 R21, RZ, RZ, R5 ;  /* 0x000000ffff157224 */ /* 0x000fcc00078e0005 */
[----:B------:R-:W-:-:S14]  /*1ab0*/  DSETP.GE.AND P0, PT, R20, RZ, PT ;  /* 0x000000ff1400722a */ /* 0x000fdc0003f06000 */
[----:B------:R-:W-:Y:S05]  /*1ac0*/  @!P0 BRA `(.L_x_11) ;  /* 0x0000000000448947 */ /* 0x000fea0003800000 */
[----:B------:R-:W-:Y:S01]  /*1ad0*/  DADD R10, R20, 1 ;  /* 0x3ff00000140a7429 */ /* 0x000fe20000000000 */
[----:B------:R-:W-:Y:S05]  /*1ae0*/  BSSY.RECONVERGENT B1, `(.L_x_12) ;  /* 0x000000e000017945 */ /* 0x000fea0003800200 */
[----:B------:R-:W0:Y:S04]  /*1af0*/  MUFU.RCP64H R5, R11 ;  /* 0x0000000b00057308 */ /* 0x000e280000001800 */
[----:B------:R-:W-:-:S05]  /*1b00*/  VIADD R4, R11, 0x300402 ;  /* 0x003004020b047836 */ /* 0x000fca0000000000 */
[----:B------:R-:W-:Y:S01]  /*1b10*/  FSETP.GEU.AND P0, PT, |R4|, 5.8789094863358348022e-39, PT ;  /* 0x004004020400780b */ /* 0x000fe20003f0e200 */
[----:B0-----:R-:W-:-:S08]  /*1b20*/  DFMA R6, -R10, R4, 1 ;  /* 0x3ff000000a06742b */ /* 0x001fd00000000104 */
[----:B------:R-:W-:-:S08]  /*1b30*/  DFMA R6, R6, R6, R6 ;  /* 0x000000060606722b */ /* 0x000fd00000000006 */
[----:B------:R-:W-:-:S08]  /*1b40*/  DFMA R6, R4, R6, R4 ;  /* 0x000000060406722b */ /* 0x000fd00000000004 */
[----:B------:R-:W-:-:S08]  /*1b50*/  DFMA R8, -R10, R6, 1 ;  /* 0x3ff000000a08742b */ /* 0x000fd00000000106 */
[----:B------:R-:W-:Y:S01]  /*1b60*/  DFMA R56, R6, R8, R6 ;  /* 0x000000080638722b */ /* 0x000fe20000000006 */
[----:B------:R-:W-:Y:S10]  /*1b70*/  @P0 BRA `(.L_x_13) ;  /* 0x0000000000100947 */ /* 0x000ff40003800000 */
[----:B------:R-:W-:Y:S02]  /*1b80*/  LOP3.LUT R0, R11, 0x7fffffff, RZ, 0xc0, !PT ;  /* 0x7fffffff0b007812 */ /* 0x000fe400078ec0ff */
[----:B------:R-:W-:-:S03]  /*1b90*/  MOV R4, 0x1bc0 ;  /* 0x00001bc000047802 */ /* 0x000fc60000000f00 */
[----:B------:R-:W-:-:S07]  /*1ba0*/  VIADD R3, R0, 0xfff00000 ;  /* 0xfff0000000037836 */ /* 0x000fce0000000000 */
[----:B------:R-:W-:Y:S05]  /*1bb0*/  CALL.REL.NOINC `($__internal_0_$__cuda_sm20_dblrcp_rn_slowpath_v3) ;  /* 0x0000003c00007944 */ /* 0x000fea0003c00000 */
.L_x_13:
[----:B------:R-:W-:Y:S05]  /*1bc0*/  BSYNC.RECONVERGENT B1 ;  /* 0x0000000000017941 */ /* 0x000fea0003800200 */
.L_x_12:
[----:B------:R-:W-:Y:S05]  /*1bd0*/  BRA `(.L_x_14) ;  /* 0x0000000000047947 */ /* 0x000fea0003800000 */
.L_x_11:
[----:B------:R-:W-:-:S11]  /*1be0*/  DADD R56, |R20|, 1 ;  /* 0x3ff0000014387429 */ /* 0x000fd60000000200 */
.L_x_14:
[----:B------:R-:W-:Y:S05]  /*1bf0*/  BSYNC.RECONVERGENT B0 ;  /* 0x0000000000007941 */ /* 0x000fea0003800200 */
.L_x_10:
[----:B------:R-:W0:Y:S01]  /*1c00*/  LDCU.64 UR4, c[0x0][0x3a0] ;  /* 0x00007400ff0477ac */ /* 0x000e220008000a00 */
[----:B------:R-:W-:Y:S01]  /*1c10*/  IMAD.SHL.U32 R3, R22, 0x8, RZ ;  /* 0x0000000816037824 */ /* 0x000fe200078e00ff */
[----:B------:R-:W-:-:S04]  /*1c20*/  SHF.R.U32.HI R0, RZ, 0x1d, R22 ;  /* 0x0000001dff007819 */ /* 0x000fc80000011616 */
[----:B0-----:R-:W-:-:S04]  /*1c30*/  IADD3 R6, P0, PT, R3, UR4, RZ ;  /* 0x0000000403067c10 */ /* 0x001fc8000ff1e0ff */
[----:B------:R-:W-:-:S05]  /*1c40*/  IADD3.X R7, PT, PT, R0, UR5, RZ, P0, !PT ;  /* 0x0000000500077c10 */ /* 0x000fca00087fe4ff */
[----:B------:R-:W2:Y:S01]  /*1c50*/  LDG.E.64 R4, desc[UR36][R6.64] ;  /* 0x0000002406047981 */ /* 0x000ea2000c1e1b00 */
[----:B------:R-:W-:Y:S01]  /*1c60*/  BSSY.RECONVERGENT B0, `(.L_x_15) ;  /* 0x000005b000007945 */ /* 0x000fe20003800200 */
[----:B--2---:R-:W-:-:S14]  /*1c70*/  DSETP.GT.AND P0, PT, R56, R4, PT ;  /* 0x000000043800722a */ /* 0x004fdc0003f04000 */
[----:B------:R-:W-:Y:S05]  /*1c80*/  @!P0 BRA `(.L_x_16) ;  /* 0x0000000400508947 */ /* 0x000fea0003800000 */
[----:B------:R-:W0:Y:S02]  /*1c90*/  LDCU UR4, c[0x0][0x2f8] ;  /* 0x00005f00ff0477ac */ /* 0x000e240008000800 */
[----:B0-----:R-:W-:Y:S01]  /*1ca0*/  VIADD R5, R16, -UR4 ;  /* 0x8000000410057c36 */ /* 0x001fe20008000000 */
[----:B------:R-:W-:Y:S01]  /*1cb0*/  STG.E.64 desc[UR36][R46.64], RZ ;  /* 0x000000ff2e007986 */ /* 0x000fe2000c101b24 */
[----:B------:R-:W0:Y:S03]  /*1cc0*/  LDCU.64 UR4, c[0x0][0x398] ;  /* 0x00007300ff0477ac */ /* 0x000e260008000a00 */
[----:B------:R-:W2:Y:S04]  /*1cd0*/  LDL.128 R8, [R5] ;  /* 0x0000000005087983 */ /* 0x000ea80000100c00 */
[----:B------:R-:W3:Y:S04]  /*1ce0*/  LDL.128 R32, [R5+0x10] ;  /* 0x0000100005207983 */ /* 0x000ee80000100c00 */
[----:B------:R-:W4:Y:S04]  /*1cf0*/  LDL.128 R36, [R5+0x20] ;  /* 0x0000200005247983 */ /* 0x000f280000100c00 */
[----:B------:R-:W5:Y:S04]  /*1d00*/  LDL.128 R40, [R5+0x30] ;  /* 0x0000300005287983 */ /* 0x000f680000100c00 */
[----:B------:R-:W5:Y:S04]  /*1d10*/  LDL.128 R28, [R5+0x40] ;  /* 0x00004000051c7983 */ /* 0x000f680000100c00 */
[----:B------:R-:W5:Y:S04]  /*1d20*/  LDL.128 R12, [R5+0x50] ;  /* 0x00005000050c7983 */ /* 0x000f680000100c00 */
[----:B------:R-:W5:Y:S04]  /*1d30*/  LDL.128 R24, [R5+0x60] ;  /* 0x0000600005187983 */ /* 0x000f680000100c00 */
[----:B------:R-:W5:Y:S04]  /*1d40*/  LDL.128 R48, [R5+0x90] ;  /* 0x0000900005307983 */ /* 0x000f680000100c00 */
[----:B------:R-:W5:Y:S04]  /*1d50*/  LDL.128 R52, [R5+0x70] ;  /* 0x0000700005347983 */ /* 0x000f680000100c00 */
[----:B--2---:R-:W-:Y:S04]  /*1d60*/  STG.E.64 desc[UR36][R44.64], R8 ;  /* 0x000000082c007986 */ /* 0x004fe8000c101b24 */
[----:B------:R1:W-:Y:S04]  /*1d70*/  STG.E.64 desc[UR36][R44.64+0x8], R10 ;  /* 0x0000080a2c007986 */ /* 0x0003e8000c101b24 */
[----:B-1----:R-:W2:Y:S04]  /*1d80*/  LDL.128 R8, [R5+0x80] ;  /* 0x0000800005087983 */ /* 0x002ea80000100c00 */
[----:B---3--:R-:W-:Y:S04]  /*1d90*/  STG.E.64 desc[UR36][R44.64+0x10], R32 ;  /* 0x000010202c007986 */ /* 0x008fe8000c101b24 */
[----:B------:R1:W-:Y:S04]  /*1da0*/  STG.E.64 desc[UR36][R44.64+0x18], R34 ;  /* 0x000018222c007986 */ /* 0x0003e8000c101b24 */
[----:B----4-:R-:W-:Y:S04]  /*1db0*/  STG.E.64 desc[UR36][R44.64+0x20], R36 ;  /* 0x000020242c007986 */ /* 0x010fe8000c101b24 */
[----:B-1----:R-:W3:Y:S04]  /*1dc0*/  LDL.128 R32, [R5+0xb0] ;  /* 0x0000b00005207983 */ /* 0x002ee80000100c00 */
[----:B------:R1:W-:Y:S04]  /*1dd0*/  STG.E.64 desc[UR36][R44.64+0x28], R38 ;  /* 0x000028262c007986 */ /* 0x0003e8000c101b24 */
[----:B-----5:R-:W-:Y:S04]  /*1de0*/  STG.E.64 desc[UR36][R44.64+0x30], R40 ;  /* 0x000030282c007986 */ /* 0x020fe8000c101b24 */
[----:B------:R4:W-:Y:S04]  /*1df0*/  STG.E.64 desc[UR36][R44.64+0x38], R42 ;  /* 0x0000382a2c007986 */ /* 0x0009e8000c101b24 */
[----:B------:R-:W-:Y:S04]  /*1e00*/  STG.E.64 desc[UR36][R44.64+0x40], R28 ;  /* 0x0000401c2c007986 */ /* 0x000fe8000c101b24 */
[----:B------:R5:W-:Y:S04]  /*1e10*/  STG.E.64 desc[UR36][R44.64+0x48], R30 ;  /* 0x0000481e2c007986 */ /* 0x000be8000c101b24 */
[----:B------:R-:W-:Y:S04]  /*1e20*/  STG.E.64 desc[UR36][R44.64+0x50], R12 ;  /* 0x0000500c2c007986 */ /* 0x000fe8000c101b24 */
[----:B------:R-:W-:Y:S04]  /*1e30*/  STG.E.64 desc[UR36][R44.64+0x58], R14 ;  /* 0x0000580e2c007986 */ /* 0x000fe8000c101b24 */
[----:B------:R-:W-:Y:S04]  /*1e40*/  STG.E.64 desc[UR36][R44.64+0x60], R24 ;  /* 0x000060182c007986 */ /* 0x000fe8000c101b24 */
[----:B------:R0:W-:Y:S04]  /*1e50*/  STG.E.64 desc[UR36][R44.64+0x68], R26 ;  /* 0x0000681a2c007986 */ /* 0x0001e8000c101b24 */
[----:B-1----:R-:W3:Y:S04]  /*1e60*/  LDL.128 R36, [R5+0xa0] ;  /* 0x0000a00005247983 */ /* 0x002ee80000100c00 */
[----:B----4-:R-:W4:Y:S04]  /*1e70*/  LDL.128 R40, [R5+0xc0] ;  /* 0x0000c00005287983 */ /* 0x010f280000100c00 */
[----:B-----5:R-:W5:Y:S04]  /*1e80*/  LDL.128 R28, [R5+0xe0] ;  /* 0x0000e000051c7983 */ /* 0x020f680000100c00 */
[----:B0-----:R-:W5:Y:S04]  /*1e90*/  LDL.128 R24, [R5+0xd0] ;  /* 0x0000d00005187983 */ /* 0x001f680000100c00 */
[----:B------:R-:W5:Y:S04]  /*1ea0*/  LDL.128 R12, [R5+0x100] ;  /* 0x00010000050c7983 */ /* 0x000f680000100c00 */
[----:B--2---:R-:W-:Y:S04]  /*1eb0*/  STG.E.64 desc[UR36][R44.64+0x80], R8 ;  /* 0x000080082c007986 */ /* 0x004fe8000c101b24 */
[----:B------:R0:W-:Y:S04]  /*1ec0*/  STG.E.64 desc[UR36][R44.64+0x88], R10 ;  /* 0x0000880a2c007986 */ /* 0x0001e8000c101b24 */
[----:B0-----:R-:W2:Y:S04]  /*1ed0*/  LDL.128 R8, [R5+0xf0] ;  /* 0x0000f00005087983 */ /* 0x001ea80000100c00 */
[----:B---3--:R-:W-:Y:S04]  /*1ee0*/  STG.E.64 desc[UR36][R44.64+0xb0], R32 ;  /* 0x0000b0202c007986 */ /* 0x008fe8000c101b24 */
[----:B------:R0:W-:Y:S04]  /*1ef0*/  STG.E.64 desc[UR36][R44.64+0xb8], R34 ;  /* 0x0000b8222c007986 */ /* 0x0001e8000c101b24 */
[----:B------:R-:W-:Y:S04]  /*1f00*/  STG.E.64 desc[UR36][R44.64+0x90], R48 ;  /* 0x000090302c007986 */ /* 0x000fe8000c101b24 */
[----:B0-----:R-:W3:Y:S04]  /*1f10*/  LDL.128 R32, [R5+0x120] ;  /* 0x0001200005207983 */ /* 0x001ee80000100c00 */
[----:B------:R0:W-:Y:S04]  /*1f20*/  STG.E.64 desc[UR36][R44.64+0x98], R50 ;  /* 0x000098322c007986 */ /* 0x0001e8000c101b24 */
[----:B0-----:R-:W3:Y:S04]  /*1f30*/  LDL.128 R48, [R5+0x130] ;  /* 0x0001300005307983 */ /* 0x001ee80000100c00 */
[----:B------:R-:W-:Y:S04]  /*1f40*/  STG.E.64 desc[UR36][R44.64+0xa0], R36 ;  /* 0x0000a0242c007986 */ /* 0x000fe8000c101b24 */
[----:B------:R0:W-:Y:S04]  /*1f50*/  STG.E.64 desc[UR36][R44.64+0xa8], R38 ;  /* 0x0000a8262c007986 */ /* 0x0001e8000c101b24 */
[----:B----4-:R-:W-:Y:S04]  /*1f60*/  STG.E.64 desc[UR36][R44.64+0xc0], R40 ;  /* 0x0000c0282c007986 */ /* 0x010fe8000c101b24 */
[----:B------:R1:W-:Y:S04]  /*1f70*/  STG.E.64 desc[UR36][R44.64+0xc8], R42 ;  /* 0x0000c82a2c007986 */ /* 0x0003e8000c101b24 */
[----:B-----5:R-:W-:Y:S04]  /*1f80*/  STG.E.64 desc[UR36][R44.64+0xd0], R24 ;  /* 0x0000d0182c007986 */ /* 0x020fe8000c101b24 */
[----:B------:R4:W-:Y:S04]  /*1f90*/  STG.E.64 desc[UR36][R44.64+0xd8], R26 ;  /* 0x0000d81a2c007986 */ /* 0x0009e8000c101b24 */
[----:B------:R-:W-:Y:S04]  /*1fa0*/  STG.E.64 desc[UR36][R44.64+0xe0], R28 ;  /* 0x0000e01c2c007986 */ /* 0x000fe8000c101b24 */
[----:B------:R-:W-:Y:S04]  /*1fb0*/  STG.E.64 desc[UR36][R44.64+0xe8], R30 ;  /* 0x0000e81e2c007986 */ /* 0x000fe8000c101b24 */
[----:B------:R-:W-:Y:S04]  /*1fc0*/  STG.E.64 desc[UR36][R44.64+0x100], R12 ;  /* 0x0001000c2c007986 */ /* 0x000fe8000c101b24 */
[----:B------:R5:W-:Y:S04]  /*1fd0*/  STG.E.64 desc[UR36][R44.64+0x108], R14 ;  /* 0x0001080e2c007986 */ /* 0x000be8000c101b24 */
[----:B0-----:R-:W3:Y:S04]  /*1fe0*/  LDL.128 R36, [R5+0x110] ;  /* 0x0001100005247983 */ /* 0x001ee80000100c00 */
[----:B-1----:R-:W3:Y:S04]  /*1ff0*/  LDL.128 R40, [R5+0x140] ;  /* 0x0001400005287983 */ /* 0x002ee80000100c00 */
[----:B----4-:R-:W4:Y:S04]  /*2000*/  LDL.128 R24, [R5+0x150] ;  /* 0x0001500005187983 */ /* 0x010f280000100c00 */
[----:B-----5:R-:W5:Y:S04]  /*2010*/  LDL.128 R12, [R5+0x170] ;  /* 0x00017000050c7983 */ /* 0x020f680000100c00 */
[----:B------:R-:W5:Y:S04]  /*2020*/  LDL.128 R28, [R5+0x180] ;  /* 0x00018000051c7983 */ /* 0x000f680000100c00 */
[----:B--2---:R-:W-:Y:S04]  /*2030*/  STG.E.64 desc[UR36][R44.64+0xf0], R8 ;  /* 0x0000f0082c007986 */ /* 0x004fe8000c101b24 */
[----:B------:R0:W-:Y:S04]  /*2040*/  STG.E.64 desc[UR36][R44.64+0xf8], R10 ;  /* 0x0000f80a2c007986 */ /* 0x0001e8000c101b24 */
[----:B0-----:R-:W2:Y:S04]  /*2050*/  LDL.128 R8, [R5+0x160] ;  /* 0x0001600005087983 */ /* 0x001ea80000100c00 */
[----:B---3--:R0:W-:Y:S04]  /*2060*/  STG.E.64 desc[UR36][R44.64+0x120], R32 ;  /* 0x000120202c007986 */ /* 0x0081e8000c101b24 */
[----:B------:R1:W-:Y:S01]  /*2070*/  STG.E.64 desc[UR36][R44.64+0x70], R52 ;  /* 0x000070342c007986 */ /* 0x0003e2000c101b24 */
[----:B0-----:R-:W-:-:S04]  /*2080*/  IADD3 R32, P0, PT, R3, UR4, RZ ;  /* 0x0000000403207c10 */ /* 0x001fc8000ff1e0ff */
[----:B------:R-:W-:Y:S01]  /*2090*/  IADD3.X R33, PT, PT, R0, UR5, RZ, P0, !PT ;  /* 0x0000000500217c10 */ /* 0x000fe200087fe4ff */
[----:B------:R1:W-:Y:S04]  /*20a0*/  STG.E.64 desc[UR36][R44.64+0x78], R54 ;  /* 0x000078362c007986 */ /* 0x0003e8000c101b24 */
[----:B------:R1:W-:Y:S04]  /*20b0*/  STG.E.64 desc[UR36][R44.64+0x128], R34 ;  /* 0x000128222c007986 */ /* 0x0003e8000c101b24 */
[----:B------:R1:W-:Y:S04]  /*20c0*/  STG.E.64 desc[UR36][R44.64+0x130], R48 ;  /* 0x000130302c007986 */ /* 0x0003e8000c101b24 */
[----:B------:R1:W-:Y:S04]  /*20d0*/  STG.E.64 desc[UR36][R44.64+0x138], R50 ;  /* 0x000138322c007986 */ /* 0x0003e8000c101b24 */
[----:B------:R1:W-:Y:S04]  /*20e0*/  STG.E.64 desc[UR36][R44.64+0x110], R36 ;  /* 0x000110242c007986 */ /* 0x0003e8000c101b24 */
[----:B------:R1:W-:Y:S04]  /*20f0*/  STG.E.64 desc[UR36][R44.64+0x118], R38 ;  /* 0x000118262c007986 */ /* 0x0003e8000c101b24 */
[----:B------:R1:W-:Y:S04]  /*2100*/  STG.E.64 desc[UR36][R44.64+0x140], R40 ;  /* 0x000140282c007986 */ /* 0x0003e8000c101b24 */
[----:B------:R1:W-:Y:S04]  /*2110*/  STG.E.64 desc[UR36][R44.64+0x148], R42 ;  /* 0x0001482a2c007986 */ /* 0x0003e8000c101b24 */
[----:B----4-:R1:W-:Y:S04]  /*2120*/  STG.E.64 desc[UR36][R44.64+0x150], R24 ;  /* 0x000150182c007986 */ /* 0x0103e8000c101b24 */
[----:B------:R1:W-:Y:S04]  /*2130*/  STG.E.64 desc[UR36][R44.64+0x158], R26 ;  /* 0x0001581a2c007986 */ /* 0x0003e8000c101b24 */
[----:B-----5:R1:W-:Y:S04]  /*2140*/  STG.E.64 desc[UR36][R44.64+0x170], R12 ;  /* 0x0001700c2c007986 */ /* 0x0203e8000c101b24 */
[----:B------:R1:W-:Y:S04]  /*2150*/  STG.E.64 desc[UR36][R44.64+0x178], R14 ;  /* 0x0001780e2c007986 */ /* 0x0003e8000c101b24 */
[----:B------:R1:W-:Y:S04]  /*2160*/  STG.E.64 desc[UR36][R44.64+0x180], R28 ;  /* 0x0001801c2c007986 */ /* 0x0003e8000c101b24 */
[----:B------:R1:W-:Y:S04]  /*2170*/  STG.E.64 desc[UR36][R44.64+0x188], R30 ;  /* 0x0001881e2c007986 */ /* 0x0003e8000c101b24 */
[----:B--2---:R1:W-:Y:S04]  /*2180*/  STG.E.64 desc[UR36][R44.64+0x160], R8 ;  /* 0x000160082c007986 */ /* 0x0043e8000c101b24 */
[----:B------:R1:W-:Y:S04]  /*2190*/  STG.E.64 desc[UR36][R44.64+0x168], R10 ;  /* 0x0001680a2c007986 */ /* 0x0003e8000c101b24 */
[----:B------:R1:W-:Y:S04]  /*21a0*/  STG.E.64 desc[UR36][R32.64], R20 ;  /* 0x0000001420007986 */ /* 0x0003e8000c101b24 */
[----:B------:R1:W-:Y:S01]  /*21b0*/  STG.E.64 desc[UR36][R6.64], R56 ;  /* 0x0000003806007986 */ /* 0x0003e2000c101b24 */
[----:B------:R-:W-:Y:S05]  /*21c0*/  BRA `(.L_x_17) ;  /* 0x0000000000107947 */ /* 0x000fea0003800000 */
.L_x_16:
[----:B------:R-:W2:Y:S02]  /*21d0*/  LDG.E.64 R4, desc[UR36][R46.64] ;  /* 0x000000242e047981 */ /* 0x000ea4000c1e1b00 */
[----:B--2---:R-:W-:-:S07]  /*21e0*/  DADD R4, R4, 1 ;  /* 0x3ff0000004047429 */ /* 0x004fce0000000000 */
[----:B------:R0:W-:Y:S04]  /*21f0*/  STG.E.64 desc[UR36][R46.64], R4 ;  /* 0x000000042e007986 */ /* 0x0001e8000c101b24 */
[----:B------:R0:W5:Y:S02]  /*2200*/  LDG.E.64 R56, desc[UR36][R6.64] ;  /* 0x0000002406387981 */ /* 0x000164000c1e1b00 */
.L_x_17:
[----:B------:R-:W-:Y:S05]  /*2210*/  BSYNC.RECONVERGENT B0 ;  /* 0x0000000000007941 */ /* 0x000fea0003800200 */
.L_x_15:
[----:B0-----:R-:W0:Y:S01]  /*2220*/  I2F.F64 R4, R18 ;  /* 0x0000001200047312 */ /* 0x001e220000201c00 */
[----:B-----5:R-:W-:Y:S01]  /*2230*/  FSETP.GEU.AND P1, PT, |R57|, 6.5827683646048100446e-37, PT ;  /* 0x036000003900780b */ /* 0x020fe20003f2e200 */
[----:B------:R-:W-:Y:S06]  /*2240*/  BSSY.RECONVERGENT B0, `(.L_x_18) ;  /* 0x0000018000007945 */ /* 0x000fec0003800200 */
[----:B------:R-:W2:Y:S01]  /*2250*/  F2I.F64.TRUNC R3, R56 ;  /* 0x0000003800037311 */ /* 0x000ea2000030d100 */
[----:B0-----:R-:W-:Y:S01]  /*2260*/  DSETP.GT.AND P0, PT, R56, R4, PT ;  /* 0x000000043800722a */ /* 0x001fe20003f04000 */
[----:B------:R-:W-:-:S05]  /*2270*/  IMAD.MOV.U32 R4, RZ, RZ, 0x1 ;  /* 0x00000001ff047424 */ /* 0x000fca00078e00ff */
[----:B--2---:R-:W-:-:S04]  /*2280*/  SEL R3, R3, R18, P0 ;  /* 0x0000001203037207 */ /* 0x004fc80000000000 */
[----:B-1----:R-:W0:Y:S08]  /*2290*/  I2F.F64 R10, R3 ;  /* 0x00000003000a7312 */ /* 0x002e300000201c00 */
[----:B0-----:R-:W0:Y:S02]  /*22a0*/  MUFU.RCP64H R5, R11 ;  /* 0x0000000b00057308 */ /* 0x001e240000001800 */
[----:B0-----:R-:W-:-:S08]  /*22b0*/  DFMA R6, -R10, R4, 1 ;  /* 0x3ff000000a06742b */ /* 0x001fd00000000104 */
[----:B------:R-:W-:-:S08]  /*22c0*/  DFMA R6, R6, R6, R6 ;  /* 0x000000060606722b */ /* 0x000fd00000000006 */
[----:B------:R-:W-:-:S08]  /*22d0*/  DFMA R6, R4, R6, R4 ;  /* 0x000000060406722b */ /* 0x000fd00000000004 */
[----:B------:R-:W-:-:S08]  /*22e0*/  DFMA R4, -R10, R6, 1 ;  /* 0x3ff000000a04742b */ /* 0x000fd00000000106 */
[----:B------:R-:W-:-:S08]  /*22f0*/  DFMA R4, R6, R4, R6 ;  /* 0x000000040604722b */ /* 0x000fd00000000006 */
[----:B------:R-:W-:-:S08]  /*2300*/  DMUL R6, R4, R56 ;  /* 0x0000003804067228 */ /* 0x000fd00000000000 */
[----:B------:R-:W-:-:S08]  /*2310*/  DFMA R8, -R10, R6, R56 ;  /* 0x000000060a08722b */ /* 0x000fd00000000138 */
[----:B------:R-:W-:-:S10]  /*2320*/  DFMA R4, R4, R8, R6 ;  /* 0x000000080404722b */ /* 0x000fd40000000006 */
[----:B------:R-:W-:-:S05]  /*2330*/  FFMA R0, RZ, R11, R5 ;  /* 0x0000000bff007223 */ /* 0x000fca0000000005 */
[----:B------:R-:W-:-:S13]  /*2340*/  FSETP.GT.AND P0, PT, |R0|, 1.469367938527859385e-39, PT ;  /* 0x001000000000780b */ /* 0x000fda0003f04200 */
[----:B------:R-:W-:Y:S05]  /*2350*/  @P0 BRA P1, `(.L_x_19) ;  /* 0x0000000000180947 */ /* 0x000fea0000800000 */
[----:B------:R-:W-:Y:S01]  /*2360*/  IMAD.MOV.U32 R8, RZ, RZ, R56 ;  /* 0x000000ffff087224 */ /* 0x000fe200078e0038 */
[----:B------:R-:W-:Y:S01]  /*2370*/  MOV R0, 0x23a0 ;  /* 0x000023a000007802 */ /* 0x000fe20000000f00 */
[----:B------:R-:W-:-:S07]  /*2380*/  IMAD.MOV.U32 R9, RZ, RZ, R57 ;  /* 0x000000ffff097224 */ /* 0x000fce00078e0039 */
[----:B------:R-:W-:Y:S05]  /*2390*/  CALL.REL.NOINC `($__internal_1_$__cuda_sm20_div_rn_f64_full) ;  /* 0x0000003400b87944 */ /* 0x000fea0003c00000 */
[----:B------:R-:W-:Y:S02]  /*23a0*/  IMAD.MOV.U32 R4, RZ, RZ, R12 ;  /* 0x000000ffff047224 */ /* 0x000fe400078e000c */
[----:B------:R-:W-:-:S07]  /*23b0*/  IMAD.MOV.U32 R5, RZ, RZ, R13 ;  /* 0x000000ffff057224 */ /* 0x000fce00078e000d */
.L_x_19:
[----:B------:R-:W-:Y:S05]  /*23c0*/  BSYNC.RECONVERGENT B0 ;  /* 0x0000000000007941 */ /* 0x000fea0003800200 */
.L_x_18:
[----:B------:R-:W0:Y:S01]  /*23d0*/  LDC.64 R8, c[0x0][0x3c8] ;  /* 0x0000f200ff087b82 */ /* 0x000e220000000a00 */
[----:B------:R-:W-:Y:S01]  /*23e0*/  IMAD.MOV.U32 R6, RZ, RZ, -0x66666666 ;  /* 0x9999999aff067424 */ /* 0x000fe200078e00ff */
[----:B------:R-:W-:Y:S01]  /*23f0*/  UMOV UR4, 0xcccccccd ;  /* 0xcccccccd00047882 */ /* 0x000fe20000000000 */
[----:B------:R-:W-:Y:S01]  /*2400*/  IMAD.MOV.U32 R7, RZ, RZ, 0x3fb99999 ;  /* 0x3fb99999ff077424 */ /* 0x000fe200078e00ff */
[----:B------:R-:W-:-:S04]  /*2410*/  UMOV UR5, 0x3feccccc ;  /* 0x3feccccc00057882 */ /* 0x000fc80000000000 */
[----:B------:R-:W1:Y:S01]  /*2420*/  LDC.64 R42, c[0x0][0x380] ;  /* 0x0000e000ff2a7b82 */ /* 0x000e620000000a00 */
[----:B------:R-:W-:Y:S01]  /*2430*/  DFMA R6, R4, UR4, R6 ;  /* 0x0000000404067c2b */ /* 0x000fe20008000006 */
[----:B0-----:R-:W-:-:S06]  /*2440*/  IMAD.WIDE.U32 R8, R22, 0x8, R8 ;  /* 0x0000000816087825 */ /* 0x001fcc00078e0008 */
[----:B------:R0:W-:Y:S01]  /*2450*/  STG.E.64 desc[UR36][R8.64], R6 ;  /* 0x0000000608007986 */ /* 0x0001e2000c101b24 */
[----:B-1----:R-:W-:-:S05]  /*2460*/  IMAD.WIDE.U32 R42, R22, 0x30, R42 ;  /* 0x00000030162a7825 */ /* 0x002fca00078e002a */
[----:B------:R-:W2:Y:S04]  /*2470*/  LDG.E.64 R36, desc[UR36][R42.64] ;  /* 0x000000242a247981 */ /* 0x000ea8000c1e1b00 */
[----:B------:R-:W3:Y:S04]  /*2480*/  LDG.E.64 R38, desc[UR36][R42.64+0x10] ;  /* 0x000010242a267981 */ /* 0x000ee8000c1e1b00 */
[----:B------:R-:W4:Y:S01]  /*2490*/  LDG.E.64 R4, desc[UR36][R42.64+0x8] ;  /* 0x000008242a047981 */ /* 0x000f22000c1e1b00 */
[----:B--2---:R-:W-:Y:S01]  /*24a0*/  SHF.R.U32.HI R0, RZ, 0x2, R37 ;  /* 0x00000002ff007819 */ /* 0x004fe20000011625 */
[----:B------:R-:W-:-:S03]  /*24b0*/  VIADD R12, R36, 0x587c5 ;  /* 0x000587c5240c7836 */ /* 0x000fc60000000000 */
[----:B------:R-:W-:Y:S01]  /*24c0*/  LOP3.LUT R0, R0, R37, RZ, 0x3c, !PT ;  /* 0x0000002500007212 */ /* 0x000fe200078e3cff */
[----:B---3--:R-:W-:Y:S02]  /*24d0*/  IMAD.SHL.U32 R3, R39, 0x10, RZ ;  /* 0x0000001027037824 */ /* 0x008fe400078e00ff */
[----:B------:R-:W-:Y:S02]  /*24e0*/  IMAD.MOV.U32 R15, RZ, RZ, R38 ;  /* 0x000000ffff0f7224 */ /* 0x000fe400078e0026 */
[C---:B------:R-:W-:Y:S02]  /*24f0*/  IMAD.SHL.U32 R10, R0.reuse, 0x2, RZ ;  /* 0x00000002000a7824 */ /* 0x040fe400078e00ff */
[----:B------:R-:W-:Y:S02]  /*2500*/  IMAD.MOV.U32 R20, RZ, RZ, R39 ;  /* 0x000000ffff147224 */ /* 0x000fe400078e0027 */
[----:B----4-:R-:W-:Y:S01]  /*2510*/  IMAD.MOV.U32 R14, RZ, RZ, R5 ;  /* 0x000000ffff0e7224 */ /* 0x010fe200078e0005 */
[----:B------:R-:W-:Y:S01]  /*2520*/  LOP3.LUT R10, R0, R10, R3, 0x96, !PT ;  /* 0x0000000a000a7212 */ /* 0x000fe200078e9603 */
[----:B------:R-:W-:-:S03]  /*2530*/  IMAD.MOV.U32 R13, RZ, RZ, R4 ;  /* 0x000000ffff0d7224 */ /* 0x000fc600078e0004 */
[----:B------:R-:W-:Y:S01]  /*2540*/  LOP3.LUT R21, R10, R39, RZ, 0x3c, !PT ;  /* 0x000000270a157212 */ /* 0x000fe200078e3cff */
[----:B------:R1:W-:Y:S04]  /*2550*/  STG.E.64 desc[UR36][R42.64+0x8], R14 ;  /* 0x0000080e2a007986 */ /* 0x0003e8000c101b24 */
[----:B------:R1:W-:Y:S04]  /*2560*/  STG.E.64 desc[UR36][R42.64], R12 ;  /* 0x0000000c2a007986 */ /* 0x0003e8000c101b24 */
[----:B------:R1:W-:Y:S04]  /*2570*/  STG.E.64 desc[UR36][R42.64+0x10], R20 ;  /* 0x000010142a007986 */ /* 0x0003e8000c101b24 */
[----:B0-----:R-:W2:Y:S01]  /*2580*/  LDG.E.64 R8, desc[UR36][R8.64] ;  /* 0x0000002408087981 */ /* 0x001ea2000c1e1b00 */
[----:B------:R-:W-:Y:S01]  /*2590*/  IMAD.IADD R3, R21, 0x1, R12 ;  /* 0x0000000115037824 */ /* 0x000fe200078e020c */
[----:B------:R-:W-:Y:S01]  /*25a0*/  BSSY.RECONVERGENT B6, `(.L_x_20) ;  /* 0x0000121000067945 */ /* 0x000fe20003800200 */
[----:B------:R-:W-:-:S03]  /*25b0*/  IMAD.MOV.U32 R0, RZ, RZ, 0x2f800000 ;  /* 0x2f800000ff007424 */ /* 0x000fc600078e00ff */
[----:B------:R-:W-:-:S05]  /*25c0*/  I2FP.F32.U32 R3, R3 ;  /* 0x0000000300037245 */ /* 0x000fca0000201000 */
[----:B------:R-:W-:-:S04]  /*25d0*/  FFMA R3, R3, R0, 1.1641532182693481445e-10 ;  /* 0x2f00000003037423 */ /* 0x000fc80000000000 */
[----:B------:R-:W2:Y:S02]  /*25e0*/  F2F.F64.F32 R6, R3 ;  /* 0x0000000300067310 */ /* 0x000ea40000201800 */
[----:B--2---:R-:W-:-:S14]  /*25f0*/  DSETP.GT.AND P0, PT, R8, R6, PT ;  /* 0x000000060800722a */ /* 0x004fdc0003f04000 */
[----:B-1----:R-:W-:Y:S05]  /*2600*/  @!P0 BRA `(.L_x_21) ;  /* 0x0000001000688947 */ /* 0x002fea0003800000 */
[----:B------:R-:W-:Y:S01]  /*2610*/  SHF.R.U32.HI R3, RZ, 0x2, R4 ;  /* 0x00000002ff037819 */ /* 0x000fe20000011604 */
[----:B------:R-:W-:Y:S01]  /*2620*/  IMAD.MOV.U32 R20, RZ, RZ, R21 ;  /* 0x000000ffff147224 */ /* 0x000fe200078e0015 */
[----:B------:R-:W-:Y:S01]  /*2630*/  BSSY.RECONVERGENT B0, `(.L_x_22) ;  /* 0x0000021000007945 */ /* 0x000fe20003800200 */
[----:B------:R-:W-:Y:S01]  /*2640*/  VIADD R36, R36, 0xb0f8a ;  /* 0x000b0f8a24247836 */ /* 0x000fe20000000000 */
[----:B------:R-:W-:Y:S01]  /*2650*/  LOP3.LUT R3, R3, R4, RZ, 0x3c, !PT ;  /* 0x0000000403037212 */ /* 0x000fe200078e3cff */
[----:B------:R-:W-:Y:S02]  /*2660*/  IMAD.SHL.U32 R4, R20, 0x10, RZ ;  /* 0x0000001014047824 */ /* 0x000fe400078e00ff */
[----:B------:R-:W-:Y:S02]  /*2670*/  IMAD.MOV.U32 R37, RZ, RZ, R5 ;  /* 0x000000ffff257224 */ /* 0x000fe400078e0005 */
[----:B------:R-:W-:-:S05]  /*2680*/  IMAD.SHL.U32 R6, R3, 0x2, RZ ;  /* 0x0000000203067824 */ /* 0x000fca00078e00ff */
[----:B------:R-:W-:-:S04]  /*2690*/  LOP3.LUT R3, R3, R6, R4, 0x96, !PT ;  /* 0x0000000603037212 */ /* 0x000fc800078e9604 */
[----:B------:R-:W-:-:S05]  /*26a0*/  LOP3.LUT R21, R3, R20, RZ, 0x3c, !PT ;  /* 0x0000001403157212 */ /* 0x000fca00078e3cff */
[----:B------:R-:W-:-:S05]  /*26b0*/  IMAD.IADD R3, R21, 0x1, R36 ;  /* 0x0000000115037824 */ /* 0x000fca00078e0224 */
[----:B------:R-:W-:-:S05]  /*26c0*/  I2FP.F32.U32 R3, R3 ;  /* 0x0000000300037245 */ /* 0x000fca0000201000 */
[----:B------:R-:W-:-:S07]  /*26d0*/  FFMA R41, R3, R0, 1.1641532182693481445e-10 ;  /* 0x2f00000003297423 */ /* 0x000fce0000000000 */
.L_x_23:
[----:B------:R-:W-:Y:S01]  /*26e0*/  SHF.R.U32.HI R4, RZ, 0x2, R37 ;  /* 0x00000002ff047819 */ /* 0x000fe20000011625 */
[----:B------:R-:W-:Y:S02]  /*26f0*/  IMAD.SHL.U32 R3, R21, 0x10, RZ ;  /* 0x0000001015037824 */ /* 0x000fe400078e00ff */
[----:B------:R-:W-:Y:S01]  /*2700*/  IMAD.MOV.U32 R40, RZ, RZ, R36 ;  /* 0x000000ffff287224 */ /* 0x000fe200078e0024 */
[----:B------:R-:W-:Y:S01]  /*2710*/  LOP3.LUT R4, R4, R37, RZ, 0x3c, !PT ;  /* 0x0000002504047212 */ /* 0x000fe200078e3cff */
[----:B------:R-:W-:Y:S02]  /*2720*/  VIADD R36, R36, 0x587c5 ;  /* 0x000587c524247836 */ /* 0x000fe40000000000 */
[----:B------:R-:W-:Y:S02]  /*2730*/  IMAD.MOV.U32 R37, RZ, RZ, R38 ;  /* 0x000000ffff257224 */ /* 0x000fe400078e0026 */
[----:B------:R-:W-:Y:S02]  /*2740*/  IMAD.SHL.U32 R5, R4, 0x2, RZ ;  /* 0x0000000204057824 */ /* 0x000fe400078e00ff */
[----:B------:R-:W-:-:S02]  /*2750*/  IMAD.MOV.U32 R38, RZ, RZ, R39 ;  /* 0x000000ffff267224 */ /* 0x000fc400078e0027 */
[----:B------:R-:W-:Y:S01]  /*2760*/  IMAD.MOV.U32 R39, RZ, RZ, R20 ;  /* 0x000000ffff277224 */ /* 0x000fe200078e0014 */
[----:B------:R-:W-:Y:S01]  /*2770*/  LOP3.LUT R4, R4, R5, R3, 0x96, !PT ;  /* 0x0000000504047212 */ /* 0x000fe200078e9603 */
[----:B------:R-:W-:-:S03]  /*2780*/  IMAD.MOV.U32 R20, RZ, RZ, R21 ;  /* 0x000000ffff147224 */ /* 0x000fc600078e0015 */
[----:B------:R-:W-:-:S05]  /*2790*/  LOP3.LUT R7, R4, R21, RZ, 0x3c, !PT ;  /* 0x0000001504077212 */ /* 0x000fca00078e3cff */
[----:B------:R-:W-:Y:S02]  /*27a0*/  IMAD.IADD R3, R7, 0x1, R36 ;  /* 0x0000000107037824 */ /* 0x000fe400078e0224 */
[----:B------:R-:W-:-:S03]  /*27b0*/  IMAD.MOV.U32 R21, RZ, RZ, R7 ;  /* 0x000000ffff157224 */ /* 0x000fc600078e0007 */
[----:B------:R-:W-:-:S05]  /*27c0*/  I2FP.F32.U32 R3, R3 ;  /* 0x0000000300037245 */ /* 0x000fca0000201000 */
[----:B------:R-:W-:-:S04]  /*27d0*/  FFMA R6, R3, R0, 1.1641532182693481445e-10 ;  /* 0x2f00000003067423 */ /* 0x000fc80000000000 */
[----:B------:R-:W0:Y:S02]  /*27e0*/  F2F.F64.F32 R4, R6 ;  /* 0x0000000600047310 */ /* 0x000e240000201800 */
[----:B0-----:R-:W-:-:S08]  /*27f0*/  DMUL R4, R4, 64 ;  /* 0x4050000004047828 */ /* 0x001fd00000000000 */
[----:B------:R-:W-:-:S06]  /*2800*/  DMUL R4, R4, 0.5 ;  /* 0x3fe0000004047828 */ /* 0x000fcc0000000000 */
[----:B------:R-:W0:Y:S02]  /*2810*/  F2I.F64.TRUNC R3, R4 ;  /* 0x0000000400037311 */ /* 0x000e24000030d100 */
[----:B0-----:R-:W-:-:S13]  /*2820*/  ISETP.NE.AND P0, PT, R3, R22, PT ;  /* 0x000000160300720c */ /* 0x001fda0003f05270 */
[----:B------:R-:W-:Y:S05]  /*2830*/  @!P0 BRA `(.L_x_23) ;  /* 0xfffffffc00a88947 */ /* 0x000fea000383ffff */
[----:B------:R-:W-:Y:S05]  /*2840*/  BSYNC.RECONVERGENT B0 ;  /* 0x0000000000007941 */ /* 0x000fea0003800200 */
.L_x_22:
[----:B------:R-:W-:Y:S04]  /*2850*/  STG.E.64 desc[UR36][R42.64], R36 ;  /* 0x000000242a007986 */ /* 0x000fe8000c101b24 */
[----:B------:R-:W-:Y:S04]  /*2860*/  STG.E.64 desc[UR36][R42.64+0x8], R38 ;  /* 0x000008262a007986 */ /* 0x000fe8000c101b24 */
        /* <DEDUP_REMOVED lines=9> */
[----:B------:R-:W4:Y:S04]  /*2900*/  LDG.E.64 R24, desc[UR36][R44.64+0x40] ;  /* 0x000040242c187981 */ /* 0x000f28000c1e1b00 */
[----:B------:R-:W4:Y:S04]  /*2910*/  LDG.E.64 R26, desc[UR36][R44.64+0x48] ;  /* 0x000048242c1a7981 */ /* 0x000f28000c1e1b00 */
[----:B------:R-:W4:Y:S04]  /*2920*/  LDG.E.64 R28, desc[UR36][R44.64+0x50] ;  /* 0x000050242c1c7981 */ /* 0x000f28000c1e1b00 */
        /* <DEDUP_REMOVED lines=8> */
[----:B------:R1:W-:Y:S04]  /*29b0*/  STL.128 [R1], R32 ;  /* 0x0000002001007387 */ /* 0x0003e80000100c00 */
        /* <DEDUP_REMOVED lines=40> */
[----:B------:R-:W-:-:S02]  /*2c40*/  IMAD.MOV.U32 R48, RZ, RZ, R39 ;  /* 0x000000ffff307224 */ /* 0x000fc400078e0027 */
[----:B------:R-:W-:Y:S01]  /*2c50*/  IMAD.MOV.U32 R49, RZ, RZ, R20 ;  /* 0x000000ffff317224 */ /* 0x000fe200078e0014 */
[----:B------:R0:W-:Y:S04]  /*2c60*/  STL.128 [R1+0x100], R24 ;  /* 0x0001001801007387 */ /* 0x0001e80000100c00 */
[----:B------:R1:W-:Y:S04]  /*2c70*/  STL.128 [R1+0x110], R28 ;  /* 0x0001101c01007387 */ /* 0x0003e80000100c00 */
[----:B0-----:R-:W4:Y:S04]  /*2c80*/  LDG.E.64 R24, desc[UR36][R44.64+0x160] ;  /* 0x000160242c187981 */ /* 0x001f28000c1e1b00 */
[----:B------:R-:W4:Y:S04]  /*2c90*/  LDG.E.64 R26, desc[UR36][R44.64+0x168] ;  /* 0x000168242c1a7981 */ /* 0x000f28000c1e1b00 */
[----:B-1----:R-:W4:Y:S04]  /*2ca0*/  LDG.E.64 R28, desc[UR36][R44.64+0x170] ;  /* 0x000170242c1c7981 */ /* 0x002f28000c1e1b00 */
[----:B------:R-:W4:Y:S04]  /*2cb0*/  LDG.E.64 R30, desc[UR36][R44.64+0x178] ;  /* 0x000178242c1e7981 */ /* 0x000f28000c1e1b00 */
[----:B--2---:R0:W-:Y:S02]  /*2cc0*/  STL.128 [R1+0x130], R4 ;  /* 0x0001300401007387 */ /* 0x0041e40000100c00 */
[----:B0-----:R-:W-:-:S04]  /*2cd0*/  SHF.R.U32.HI R4, RZ, 0x2, R37 ;  /* 0x00000002ff047819 */ /* 0x001fc80000011625 */
[----:B------:R-:W-:Y:S01]  /*2ce0*/  LOP3.LUT R4, R4, R37, RZ, 0x3c, !PT ;  /* 0x0000002504047212 */ /* 0x000fe200078e3cff */
[----:B------:R-:W-:-:S04]  /*2cf0*/  IMAD.SHL.U32 R5, R21, 0x10, RZ ;  /* 0x0000001015057824 */ /* 0x000fc800078e00ff */
        /* <DEDUP_REMOVED lines=8> */
[----:B------:R-:W-:Y:S01]  /*2d80*/  LOP3.LUT R13, R6, R21, RZ, 0x3c, !PT ;  /* 0x00000015060d7212 */ /* 0x000fe200078e3cff */
[----:B------:R-:W-:-:S02]  /*2d90*/  IMAD.MOV.U32 R12, RZ, RZ, R21 ;  /* 0x000000ffff0c7224 */ /* 0x000fc400078e0015 */
[----:B------:R3:W-:Y:S01]  /*2da0*/  STL.128 [R1+0x120], R32 ;  /* 0x0001202001007387 */ /* 0x0007e20000100c00 */
[--C-:B-1----:R-:W-:Y:S02]  /*2db0*/  IMAD R3, R3, 0x32, R4.reuse ;  /* 0x0000003203037824 */ /* 0x102fe400078e0204 */
[----:B--2---:R-:W-:Y:S02]  /*2dc0*/  IMAD.IADD R11, R19, 0x1, R4 ;  /* 0x00000001130b7824 */ /* 0x004fe400078e0204 */
[----:B------:R-:W-:Y:S02]  /*2dd0*/  VIADD R8, R40, 0xb0f8a ;  /* 0x000b0f8a28087836 */ /* 0x000fe40000000000 */
[----:B0-----:R-:W-:Y:S01]  /*2de0*/  IMAD.WIDE R10, R11, 0x8, R14 ;  /* 0x000000080b0a7825 */ /* 0x001fe200078e020e */
[----:B---3--:R-:W2:Y:S03]  /*2df0*/  LDG.E.64 R32, desc[UR36][R44.64+0x180] ;  /* 0x000180242c207981 */ /* 0x008ea6000c1e1b00 */
[----:B------:R-:W-:Y:S01]  /*2e00*/  IMAD.MOV.U32 R9, RZ, RZ, R38 ;  /* 0x000000ffff097224 */ /* 0x000fe200078e0026 */
[----:B------:R-:W2:Y:S01]  /*2e10*/  LDG.E.64 R34, desc[UR36][R44.64+0x188] ;  /* 0x000188242c227981 */ /* 0x000ea2000c1e1b00 */
[----:B------:R-:W-:-:S03]  /*2e20*/  IMAD.WIDE R14, R3, 0x8, R14 ;  /* 0x00000008030e7825 */ /* 0x000fc600078e020e */
[----:B------:R-:W-:Y:S04]  /*2e30*/  STG.E.64 desc[UR36][R42.64+0x8], R48 ;  /* 0x000008302a007986 */ /* 0x000fe8000c101b24 */
[----:B------:R0:W-:Y:S04]  /*2e40*/  STG.E.64 desc[UR36][R42.64], R8 ;  /* 0x000000082a007986 */ /* 0x0001e8000c101b24 */
[----:B------:R1:W-:Y:S04]  /*2e50*/  STG.E.64 desc[UR36][R42.64+0x10], R12 ;  /* 0x0000100c2a007986 */ /* 0x0003e8000c101b24 */
[----:B------:R-:W1:Y:S04]  /*2e60*/  LDG.E.64 R10, desc[UR36][R10.64] ;  /* 0x000000240a0a7981 */ /* 0x000e68000c1e1b00 */
[----:B------:R-:W1:Y:S01]  /*2e70*/  LDG.E.64 R14, desc[UR36][R14.64] ;  /* 0x000000240e0e7981 */ /* 0x000e62000c1e1b00 */
[----:B------:R-:W3:Y:S03]  /*2e80*/  LDC.64 R6, c[0x4][0x40] ;  /* 0x01001000ff067b82 */ /* 0x000ee60000000a00 */
[----:B---3--:R-:W5:Y:S01]  /*2e90*/  LDG.E.64 R6, desc[UR36][R6.64] ;  /* 0x0000002406067981 */ /* 0x008f62000c1e1b00 */
        /* <DEDUP_REMOVED lines=14> */
[----:B-1----:R-:W-:-:S08]  /*2f80*/  DADD R12, R10, -R14 ;  /* 0x000000000a0c7229 */ /* 0x002fd0000000080e */
        /* <DEDUP_REMOVED lines=31> */
.L_x_27:
[----:B------:R-:W-:Y:S05]  /*3180*/  BSYNC.RECONVERGENT B1 ;  /* 0x0000000000017941 */ /* 0x000fea0003800200 */
.L_x_26:
[----:B------:R-:W-:Y:S05]  /*3190*/  BRA `(.L_x_28) ;  /* 0x0000000000047947 */ /* 0x000fea0003800000 */
.L_x_25:
[----:B------:R-:W-:-:S11]  /*31a0*/  DADD R56, |R20|, 1 ;  /* 0x3ff0000014387429 */ /* 0x000fd60000000200 */
.L_x_28:
[----:B------:R-:W-:Y:S05]  /*31b0*/  BSYNC.RECONVERGENT B0 ;  /* 0x0000000000007941 */ /* 0x000fea0003800200 */
.L_x_24:
[----:B------:R-:W0:Y:S01]  /*31c0*/  LDCU.64 UR4, c[0x0][0x3a0] ;  /* 0x00007400ff0477ac */ /* 0x000e220008000a00 */
[----:B------:R-:W-:Y:S01]  /*31d0*/  IMAD.SHL.U32 R3, R22, 0x8, RZ ;  /* 0x0000000816037824 */ /* 0x000fe200078e00ff */
[----:B------:R-:W-:-:S04]  /*31e0*/  SHF.R.U32.HI R0, RZ, 0x1d, R22 ;  /* 0x0000001dff007819 */ /* 0x000fc80000011616 */
[----:B0-----:R-:W-:-:S04]  /*31f0*/  IADD3 R6, P0, PT, R3, UR4, RZ ;  /* 0x0000000403067c10 */ /* 0x001fc8000ff1e0ff */
[----:B------:R-:W-:-:S05]  /*3200*/  IADD3.X R7, PT, PT, R0, UR5, RZ, P0, !PT ;  /* 0x0000000500077c10 */ /* 0x000fca00087fe4ff */
[----:B------:R-:W2:Y:S02]  /*3210*/  LDG.E.64 R4, desc[UR36][R6.64] ;  /* 0x0000002406047981 */ /* 0x000ea4000c1e1b00 */
        /* <DEDUP_REMOVED lines=86> */
.L_x_29:
[----:B------:R-:W2:Y:S02]  /*3780*/  LDG.E.64 R4, desc[UR36][R46.64] ;  /* 0x000000242e047981 */ /* 0x000ea4000c1e1b00 */
[----:B--2---:R-:W-:-:S07]  /*3790*/  DADD R4, R4, 1 ;  /* 0x3ff0000004047429 */ /* 0x004fce0000000000 */
[----:B------:R0:W-:Y:S04]  /*37a0*/  STG.E.64 desc[UR36][R46.64], R4 ;  /* 0x000000042e007986 */ /* 0x0001e8000c101b24 */
.L_x_21:
[----:B------:R-:W-:Y:S05]  /*37b0*/  BSYNC.RECONVERGENT B6 ;  /* 0x0000000000067941 */ /* 0x000fea0003800200 */
.L_x_20:
[----:B------:R-:W2:Y:S01]  /*37c0*/  LDCU.64 UR4, c[0x0][0x398] ;  /* 0x00007300ff0477ac */ /* 0x000ea20008000a00 */
[----:B-1----:R-:W1:Y:S01]  /*37d0*/  LDC.64 R10, c[0x0][0x3a8] ;  /* 0x0000ea00ff0a7b82 */ /* 0x002e620000000a00 */
[----:B------:R-:W-:Y:S01]  /*37e0*/  IMAD.SHL.U32 R8, R22, 0x8, RZ ;  /* 0x0000000816087824 */ /* 0x000fe200078e00ff */
[----:B------:R-:W-:-:S04]  /*37f0*/  SHF.R.U32.HI R0, RZ, 0x1d, R22 ;  /* 0x0000001dff007819 */ /* 0x000fc80000011616 */
[----:B--2---:R-:W-:-:S04]  /*3800*/  IADD3 R8, P0, PT, R8, UR4, RZ ;  /* 0x0000000408087c10 */ /* 0x004fc8000ff1e0ff */
[----:B------:R-:W-:Y:S01]  /*3810*/  IADD3.X R9, PT, PT, R0, UR5, RZ, P0, !PT ;  /* 0x0000000500097c10 */ /* 0x000fe200087fe4ff */
[----:B-1----:R-:W2:Y:S05]  /*3820*/  LDG.E.64 R6, desc[UR36][R10.64] ;  /* 0x000000240a067981 */ /* 0x002eaa000c1e1b00 */
[----:B------:R-:W2:Y:S01]  /*3830*/  LDG.E.64 R8, desc[UR36][R8.64] ;  /* 0x0000002408087981 */ /* 0x000ea2000c1e1b00 */
[----:B0-----:R-:W0:Y:S01]  /*3840*/  LDC.64 R4, c[0x0][0x3b8] ;  /* 0x0000ee00ff047b82 */ /* 0x001e220000000a00 */
[----:B------:R-:W-:Y:S01]  /*3850*/  BSSY.RECONVERGENT B0, `(.L_x_30) ;  /* 0x0000069000007945 */ /* 0x000fe20003800200 */
[----:B--2---:R-:W-:-:S14]  /*3860*/  DSETP.GEU.AND P0, PT, R8, R6, PT ;  /* 0x000000060800722a */ /* 0x004fdc0003f0e000 */
[----:B0-----:R-:W-:Y:S05]  /*3870*/  @P0 BRA `(.L_x_31) ;  /* 0x0000000400980947 */ /* 0x001fea0003800000 */
[----:B------:R0:W-:Y:S04]  /*3880*/  STG.E.64 desc[UR36][R10.64], R8 ;  /* 0x000000080a007986 */ /* 0x0001e8000c101b24 */
[----:B------:R-:W2:Y:S01]  /*3890*/  LDG.E.64 R12, desc[UR36][R44.64] ;  /* 0x000000242c0c7981 */ /* 0x000ea2000c1e1b00 */
[----:B------:R-:W2:Y:S03]  /*38a0*/  LDC.64 R6, c[0x0][0x3b0] ;  /* 0x0000ec00ff067b82 */ /* 0x000ea60000000a00 */
[----:B--2---:R1:W-:Y:S04]  /*38b0*/  STG.E.64 desc[UR36][R6.64], R12 ;  /* 0x0000000c06007986 */ /* 0x0043e8000c101b24 */
[----:B------:R-:W2:Y:S04]  /*38c0*/  LDG.E.64 R14, desc[UR36][R44.64+0x8] ;  /* 0x000008242c0e7981 */ /* 0x000ea8000c1e1b00 */
[----:B--2---:R2:W-:Y:S04]  /*38d0*/  STG.E.64 desc[UR36][R6.64+0x8], R14 ;  /* 0x0000080e06007986 */ /* 0x0045e8000c101b24 */
[----:B------:R-:W3:Y:S04]  /*38e0*/  LDG.E.64 R20, desc[UR36][R44.64+0x10] ;  /* 0x000010242c147981 */ /* 0x000ee8000c1e1b00 */
[----:B---3--:R3:W-:Y:S04]  /*38f0*/  STG.E.64 desc[UR36][R6.64+0x10], R20 ;  /* 0x0000101406007986 */ /* 0x0087e8000c101b24 */
[----:B------:R-:W4:Y:S04]  /*3900*/  LDG.E.64 R24, desc[UR36][R44.64+0x18] ;  /* 0x000018242c187981 */ /* 0x000f28000c1e1b00 */
[----:B----4-:R4:W-:Y:S04]  /*3910*/  STG.E.64 desc[UR36][R6.64+0x18], R24 ;  /* 0x0000181806007986 */ /* 0x0109e8000c101b24 */
[----:B------:R-:W5:Y:S04]  /*3920*/  LDG.E.64 R26, desc[UR36][R44.64+0x20] ;  /* 0x000020242c1a7981 */ /* 0x000f68000c1e1b00 */
[----:B-----5:R-:W-:Y:S04]  /*3930*/  STG.E.64 desc[UR36][R6.64+0x20], R26 ;  /* 0x0000201a06007986 */ /* 0x020fe8000c101b24 */
[----:B0-----:R-:W5:Y:S04]  /*3940*/  LDG.E.64 R8, desc[UR36][R44.64+0x28] ;  /* 0x000028242c087981 */ /* 0x001f68000c1e1b00 */
[----:B-----5:R0:W-:Y:S04]  /*3950*/  STG.E.64 desc[UR36][R6.64+0x28], R8 ;  /* 0x0000280806007986 */ /* 0x0201e8000c101b24 */
[----:B------:R-:W5:Y:S04]  /*3960*/  LDG.E.64 R10, desc[UR36][R44.64+0x30] ;  /* 0x000030242c0a7981 */ /* 0x000f68000c1e1b00 */
[----:B-----5:R5:W-:Y:S04]  /*3970*/  STG.E.64 desc[UR36][R6.64+0x30], R10 ;  /* 0x0000300a06007986 */ /* 0x020be8000c101b24 */
[----:B-1----:R-:W2:Y:S04]  /*3980*/  LDG.E.64 R12, desc[UR36][R44.64+0x38] ;  /* 0x000038242c0c7981 */ /* 0x002ea8000c1e1b00 */
[----:B--2---:R1:W-:Y:S04]  /*3990*/  STG.E.64 desc[UR36][R6.64+0x38], R12 ;  /* 0x0000380c06007986 */ /* 0x0043e8000c101b24 */
[----:B------:R-:W2:Y:S04]  /*39a0*/  LDG.E.64 R14, desc[UR36][R44.64+0x40] ;  /* 0x000040242c0e7981 */ /* 0x000ea8000c1e1b00 */
[----:B--2---:R2:W-:Y:S04]  /*39b0*/  STG.E.64 desc[UR36][R6.64+0x40], R14 ;  /* 0x0000400e06007986 */ /* 0x0045e8000c101b24 */
[----:B---3--:R-:W3:Y:S04]  /*39c0*/  LDG.E.64 R20, desc[UR36][R44.64+0x48] ;  /* 0x000048242c147981 */ /* 0x008ee8000c1e1b00 */
[----:B---3--:R3:W-:Y:S04]  /*39d0*/  STG.E.64 desc[UR36][R6.64+0x48], R20 ;  /* 0x0000481406007986 */ /* 0x0087e8000c101b24 */
[----:B----4-:R-:W4:Y:S04]  /*39e0*/  LDG.E.64 R24, desc[UR36][R44.64+0x50] ;  /* 0x000050242c187981 */ /* 0x010f28000c1e1b00 */
[----:B----4-:R4:W-:Y:S04]  /*39f0*/  STG.E.64 desc[UR36][R6.64+0x50], R24 ;  /* 0x0000501806007986 */ /* 0x0109e8000c101b24 */
        /* <DEDUP_REMOVED lines=70> */
[----:B----4-:R-:W3:Y:S04]  /*3e60*/  LDG.E.64 R24, desc[UR36][R44.64+0x170] ;  /* 0x000170242c187981 */ /* 0x010ee8000c1e1b00 */
[----:B---3--:R2:W-:Y:S04]  /*3e70*/  STG.E.64 desc[UR36][R6.64+0x170], R24 ;  /* 0x0001701806007986 */ /* 0x0085e8000c101b24 */
[----:B0-----:R-:W3:Y:S04]  /*3e80*/  LDG.E.64 R8, desc[UR36][R44.64+0x178] ;  /* 0x000178242c087981 */ /* 0x001ee8000c1e1b00 */
[----:B---3--:R2:W-:Y:S04]  /*3e90*/  STG.E.64 desc[UR36][R6.64+0x178], R8 ;  /* 0x0001780806007986 */ /* 0x0085e8000c101b24 */
[----:B-----5:R-:W3:Y:S04]  /*3ea0*/  LDG.E.64 R10, desc[UR36][R44.64+0x180] ;  /* 0x000180242c0a7981 */ /* 0x020ee8000c1e1b00 */
[----:B---3--:R2:W-:Y:S04]  /*3eb0*/  STG.E.64 desc[UR36][R6.64+0x180], R10 ;  /* 0x0001800a06007986 */ /* 0x0085e8000c101b24 */
[----:B-1----:R-:W3:Y:S04]  /*3ec0*/  LDG.E.64 R12, desc[UR36][R44.64+0x188] ;  /* 0x000188242c0c7981 */ /* 0x002ee8000c1e1b00 */
[----:B---3--:R2:W-:Y:S02]  /*3ed0*/  STG.E.64 desc[UR36][R6.64+0x188], R12 ;  /* 0x0001880c06007986 */ /* 0x0085e4000c101b24 */
.L_x_31:
[----:B------:R-:W-:Y:S05]  /*3ee0*/  BSYNC.RECONVERGENT B0 ;  /* 0x0000000000007941 */ /* 0x000fea0003800200 */
.L_x_30:
[----:B------:R-:W3:Y:S04]  /*3ef0*/  LDG.E R0, desc[UR36][R4.64] ;  /* 0x0000002404007981 */ /* 0x000ee8000c1e1900 */
[----:B--2---:R-:W2:Y:S01]  /*3f00*/  LDG.E.64 R6, desc[UR36][R46.64] ;  /* 0x000000242e067981 */ /* 0x004ea2000c1e1b00 */
[----:B------:R-:W-:Y:S01]  /*3f10*/  BSSY.RECONVERGENT B0, `(.L_x_32) ;  /* 0x0000007000007945 */ /* 0x000fe20003800200 */
[----:B---3--:R-:W2:Y:S02]  /*3f20*/  I2F.F64 R8, R0 ;  /* 0x0000000000087312 */ /* 0x008ea40000201c00 */
[----:B--2---:R-:W-:-:S14]  /*3f30*/  DSETP.GT.AND P0, PT, R6, R8, PT ;  /* 0x000000080600722a */ /* 0x004fdc0003f04000 */
[----:B------:R-:W-:Y:S05]  /*3f40*/  @!P0 BRA `(.L_x_33) ;  /* 0x00000000000c8947 */ /* 0x000fea0003800000 */
[----:B------:R-:W0:Y:S02]  /*3f50*/  LDC.64 R6, c[0x0][0x3c0] ;  /* 0x0000f000ff067b82 */ /* 0x000e240000000a00 */
[----:B0-----:R0:W-:Y:S04]  /*3f60*/  STG.E desc[UR36][R6.64], R22 ;  /* 0x0000001606007986 */ /* 0x0011e8000c101924 */
[----:B------:R0:W5:Y:S02]  /*3f70*/  LDG.E R0, desc[UR36][R4.64] ;  /* 0x0000002404007981 */ /* 0x000164000c1e1900 */
.L_x_33:
[----:B------:R-:W-:Y:S05]  /*3f80*/  BSYNC.RECONVERGENT B0 ;  /* 0x0000000000007941 */ /* 0x000fea0003800200 */
.L_x_32:
[----:B-----5:R-:W-:Y:S01]  /*3f90*/  ISETP.GE.AND P0, PT, R0, 0x64, PT ;  /* 0x000000640000780c */ /* 0x020fe20003f06270 */
[----:B------:R-:W-:-:S12]  /*3fa0*/  BSSY.RECONVERGENT B6, `(.L_x_34) ;  /* 0x0000084000067945 */ /* 0x000fd80003800200 */
[----:B------:R-:W-:Y:S05]  /*3fb0*/  @!P0 BRA `(.L_x_35) ;  /* 0x0000000800088947 */ /* 0x000fea0003800000 */
[----:B------:R-:W1:Y:S02]  /*3fc0*/  LDC.64 R8, c[0x0][0x3c0] ;  /* 0x0000f000ff087b82 */ /* 0x000e640000000a00 */
[----:B-1----:R1:W5:Y:S01]  /*3fd0*/  LDG.E R15, desc[UR36][R8.64] ;  /* 0x00000024080f7981 */ /* 0x002362000c1e1900 */
[----:B------:R-:W-:Y:S01]  /*3fe0*/  BSSY.RECONVERGENT B0, `(.L_x_36) ;  /* 0x0000056000007945 */ /* 0x000fe20003800200 */
[----:B------:R-:W-:Y:S02]  /*3ff0*/  IMAD.MOV.U32 R0, RZ, RZ, R1 ;  /* 0x000000ffff007224 */ /* 0x000fe400078e0001 */
[----:B------:R-:W-:Y:S02]  /*4000*/  IMAD.MOV.U32 R10, RZ, RZ, RZ ;  /* 0x000000ffff0a7224 */ /* 0x000fe400078e00ff */
[----:B------:R-:W-:-:S07]  /*4010*/  IMAD.MOV.U32 R3, RZ, RZ, RZ ;  /* 0x000000ffff037224 */ /* 0x000fce00078e00ff */
.L_x_37:
[----:B0-----:R-:W0:Y:S01]  /*4020*/  LDC.64 R4, c[0x0][0x380] ;  /* 0x0000e000ff047b82 */ /* 0x001e220000000a00 */
[----:B------:R-:W-:Y:S01]  /*4030*/  UMOV UR4, 0x47ae147b ;  /* 0x47ae147b00047882 */ /* 0x000fe20000000000 */
[----:B------:R-:W-:Y:S01]  /*4040*/  UMOV UR5, 0x40247ae1 ;  /* 0x40247ae100057882 */ /* 0x000fe20000000000 */
[----:B------:R-:W2:Y:S01]  /*4050*/  LDCU.64 UR6, c[0x0][0x390] ;  /* 0x00007200ff0677ac */ /* 0x000ea20008000a00 */
[----:B0----5:R-:W-:-:S05]  /*4060*/  IMAD.WIDE R14, R15, 0x30, R4 ;  /* 0x000000300f0e7825 */ /* 0x021fca00078e0204 */
[----:B------:R-:W3:Y:S04]  /*4070*/  LDG.E.64 R6, desc[UR36][R14.64] ;  /* 0x000000240e067981 */ /* 0x000ee8000c1e1b00 */
[----:B------:R-:W4:Y:S04]  /*4080*/  LDG.E.64 R24, desc[UR36][R14.64+0x10] ;  /* 0x000010240e187981 */ /* 0x000f28000c1e1b00 */
[----:B------:R-:W2:Y:S01]  /*4090*/  LDG.E.64 R20, desc[UR36][R14.64+0x8] ;  /* 0x000008240e147981 */ /* 0x000ea2000c1e1b00 */
[----:B---3--:R-:W-:Y:S01]  /*40a0*/  SHF.R.U32.HI R12, RZ, 0x2, R7 ;  /* 0x00000002ff0c7819 */ /* 0x008fe20000011607 */
[----:B------:R-:W-:-:S03]  /*40b0*/  VIADD R26, R6, 0x587c5 ;  /* 0x000587c5061a7836 */ /* 0x000fc60000000000 */
[----:B------:R-:W-:Y:S01]  /*40c0*/  LOP3.LUT R12, R12, R7, RZ, 0x3c, !PT ;  /* 0x000000070c0c7212 */ /* 0x000fe200078e3cff */
[----:B----4-:R-:W-:Y:S02]  /*40d0*/  IMAD.SHL.U32 R7, R25, 0x10, RZ ;  /* 0x0000001019077824 */ /* 0x010fe400078e00ff */
[----:B------:R-:W-:Y:S02]  /*40e0*/  IMAD.MOV.U32 R31, RZ, RZ, R24 ;  /* 0x000000ffff1f7224 */ /* 0x000fe400078e0018 */
[C---:B------:R-:W-:Y:S02]  /*40f0*/  IMAD.SHL.U32 R11, R12.reuse, 0x2, RZ ;  /* 0x000000020c0b7824 */ /* 0x040fe400078e00ff */
[----:B--2---:R-:W-:Y:S02]  /*4100*/  IMAD.MOV.U32 R30, RZ, RZ, R21 ;  /* 0x000000ffff1e7224 */ /* 0x004fe400078e0015 */
[----:B------:R-:W-:Y:S01]  /*4110*/  IMAD.MOV.U32 R27, RZ, RZ, R20 ;  /* 0x000000ffff1b7224 */ /* 0x000fe200078e0014 */
[----:B------:R-:W-:Y:S01]  /*4120*/  LOP3.LUT R12, R12, R11, R7, 0x96, !PT ;  /* 0x0000000b0c0c7212 */ /* 0x000fe200078e9607 */
[----:B------:R-:W-:Y:S01]  /*4130*/  IMAD.MOV.U32 R32, RZ, RZ, R25 ;  /* 0x000000ffff207224 */ /* 0x000fe200078e0019 */
[----:B------:R-:W-:Y:S02]  /*4140*/  STG.E.64 desc[UR36][R14.64+0x8], R30 ;  /* 0x0000081e0e007986 */ /* 0x000fe4000c101b24 */
[----:B------:R-:W-:-:S02]  /*4150*/  LOP3.LUT R33, R12, R25, RZ, 0x3c, !PT ;  /* 0x000000190c217212 */ /* 0x000fc400078e3cff */
[----:B------:R0:W-:Y:S01]  /*4160*/  STG.E.64 desc[UR36][R14.64], R26 ;  /* 0x0000001a0e007986 */ /* 0x0001e2000c101b24 */
[----:B------:R-:W-:Y:S01]  /*4170*/  IMAD.MOV.U32 R11, RZ, RZ, 0x2f800000 ;  /* 0x2f800000ff0b7424 */ /* 0x000fe200078e00ff */
[----:B------:R-:W2:Y:S02]  /*4180*/  LDC.64 R12, c[0x0][0x390] ;  /* 0x0000e400ff0c7b82 */ /* 0x000ea40000000a00 */
[----:B------:R3:W-:Y:S04]  /*4190*/  STG.E.64 desc[UR36][R14.64+0x10], R32 ;  /* 0x000010200e007986 */ /* 0x0007e8000c101b24 */
[----:B------:R-:W4:Y:S01]  /*41a0*/  LDG.E R25, desc[UR36][R8.64] ;  /* 0x0000002408197981 */ /* 0x000f22000c1e1900 */
[----:B------:R-:W-:Y:S02]  /*41b0*/  IMAD.IADD R6, R33, 0x1, R26 ;  /* 0x0000000121067824 */ /* 0x000fe400078e021a */
[----:B------:R-:W-:-:S03]  /*41c0*/  IMAD.MOV.U32 R7, RZ, RZ, 0x40147ae1 ;  /* 0x40147ae1ff077424 */ /* 0x000fc600078e00ff */
[----:B------:R-:W-:-:S05]  /*41d0*/  I2FP.F32.U32 R6, R6 ;  /* 0x0000000600067245 */ /* 0x000fca0000201000 */
[----:B------:R-:W-:Y:S01]  /*41e0*/  FFMA R28, R6, R11, 1.1641532182693481445e-10 ;  /* 0x2f000000061c7423 */ /* 0x000fe2000000000b */
[----:B------:R-:W-:-:S03]  /*41f0*/  IMAD.MOV.U32 R6, RZ, RZ, 0x47ae147b ;  /* 0x47ae147bff067424 */ /* 0x000fc600078e00ff */
[----:B------:R-:W1:Y:S03]  /*4200*/  F2F.F64.F32 R20, R28 ;  /* 0x0000001c00147310 */ /* 0x000e660000201800 */
[----:B-1----:R-:W-:Y:S01]  /*4210*/  DFMA R20, R20, UR4, -R6 ;  /* 0x0000000414147c2b */ /* 0x002fe20008000806 */
[----:B----4-:R-:W-:-:S04]  /*4220*/  IMAD R25, R25, 0x32, R10 ;  /* 0x0000003219197824 */ /* 0x010fc800078e020a */
[----:B--2---:R-:W-:-:S05]  /*4230*/  IMAD.WIDE R24, R25, 0x8, R12 ;  /* 0x0000000819187825 */ /* 0x004fca00078e020c */
[----:B------:R1:W-:Y:S04]  /*4240*/  STG.E.64 desc[UR36][R24.64], R20 ;  /* 0x0000001418007986 */ /* 0x0003e8000c101b24 */
[----:B0-----:R-:W3:Y:S02]  /*4250*/  LDG.E R27, desc[UR36][R8.64] ;  /* 0x00000024081b7981 */ /* 0x001ee4000c1e1900 */
[----:B---3--:R-:W-:-:S05]  /*4260*/  IMAD.WIDE R14, R27, 0x30, R4 ;  /* 0x000000301b0e7825 */ /* 0x008fca00078e0204 */
[----:B------:R-:W2:Y:S04]  /*4270*/  LDG.E.64 R30, desc[UR36][R14.64] ;  /* 0x000000240e1e7981 */ /* 0x000ea8000c1e1b00 */
[----:B------:R-:W3:Y:S04]  /*4280*/  LDG.E.64 R4, desc[UR36][R14.64+0x10] ;  /* 0x000010240e047981 */ /* 0x000ee8000c1e1b00 */
[----:B------:R-:W4:Y:S01]  /*4290*/  LDG.E.64 R28, desc[UR36][R14.64+0x8] ;  /* 0x000008240e1c7981 */ /* 0x000f22000c1e1b00 */
[----:B------:R-:W-:-:S04]  /*42a0*/  IMAD R27, R27, 0x32, R10 ;  /* 0x000000321b1b7824 */ /* 0x000fc800078e020a */
[----:B------:R-:W-:Y:S01]  /*42b0*/  IMAD.WIDE R12, R27, 0x8, R12 ;  /* 0x000000081b0c7825 */ /* 0x000fe200078e020c */
[----:B--2---:R-:W-:-:S03]  /*42c0*/  SHF.R.U32.HI R26, RZ, 0x2, R31 ;  /* 0x00000002ff1a7819 */ /* 0x004fc6000001161f */
[----:B------:R-:W-:Y:S01]  /*42d0*/  VIADD R30, R30, 0x587c5 ;  /* 0x000587c51e1e7836 */ /* 0x000fe20000000000 */
[----:B------:R-:W-:Y:S01]  /*42e0*/  LOP3.LUT R26, R26, R31, RZ, 0x3c, !PT ;  /* 0x0000001f1a1a7212 */ /* 0x000fe200078e3cff */
[----:B---3--:R-:W-:Y:S02]  /*42f0*/  IMAD.SHL.U32 R31, R5, 0x10, RZ ;  /* 0x00000010051f7824 */ /* 0x008fe400078e00ff */
[----:B------:R-:W-:Y:S02]  /*4300*/  IMAD.MOV.U32 R35, RZ, RZ, R4 ;  /* 0x000000ffff237224 */ /* 0x000fe400078e0004 */
[----:B------:R-:W-:Y:S02]  /*4310*/  IMAD.SHL.U32 R32, R26, 0x2, RZ ;  /* 0x000000021a207824 */ /* 0x000fe400078e00ff */
[----:B----4-:R-:W-:-:S03]  /*4320*/  IMAD.MOV.U32 R34, RZ, RZ, R29 ;  /* 0x000000ffff227224 */ /* 0x010fc600078e001d */
[----:B------:R-:W-:Y:S01]  /*4330*/  LOP3.LUT R32, R26, R32, R31, 0x96, !PT ;  /* 0x000000201a207212 */ /* 0x000fe200078e961f */
[----:B------:R-:W-:Y:S02]  /*4340*/  IMAD.MOV.U32 R31, RZ, RZ, R28 ;  /* 0x000000ffff1f7224 */ /* 0x000fe400078e001c */
[----:B------:R-:W-:Y:S01]  /*4350*/  IMAD.MOV.U32 R26, RZ, RZ, R5 ;  /* 0x000000ffff1a7224 */ /* 0x000fe200078e0005 */
[----:B------:R-:W-:Y:S02]  /*4360*/  LOP3.LUT R27, R32, R5, RZ, 0x3c, !PT ;  /* 0x00000005201b7212 */ /* 0x000fe400078e3cff */
[----:B------:R0:W2:Y:S04]  /*4370*/  LDG.E.64 R4, desc[UR36][R12.64] ;  /* 0x000000240c047981 */ /* 0x0000a8000c1e1b00 */
[----:B------:R-:W-:Y:S04]  /*4380*/  STG.E.64 desc[UR36][R14.64+0x8], R34 ;  /* 0x000008220e007986 */ /* 0x000fe8000c101b24 */
[----:B------:R-:W-:Y:S04]  /*4390*/  STG.E.64 desc[UR36][R14.64], R30 ;  /* 0x0000001e0e007986 */ /* 0x000fe8000c101b24 */
[----:B------:R3:W-:Y:S04]  /*43a0*/  STG.E.64 desc[UR36][R14.64+0x10], R26 ;  /* 0x0000101a0e007986 */ /* 0x0007e8000c101b24 */
[----:B-1----:R-:W4:Y:S01]  /*43b0*/  LDG.E R24, desc[UR36][R8.64] ;  /* 0x0000002408187981 */ /* 0x002f22000c1e1900 */
[----:B------:R-:W-:-:S05]  /*43c0*/  IMAD.IADD R20, R27, 0x1, R30 ;  /* 0x000000011b147824 */ /* 0x000fca00078e021e */
[----:B------:R-:W-:-:S05]  /*43d0*/  I2FP.F32.U32 R20, R20 ;  /* 0x0000001400147245 */ /* 0x000fca0000201000 */
[----:B------:R-:W-:-:S04]  /*43e0*/  FFMA R11, R20, R11, 1.1641532182693481445e-10 ;  /* 0x2f000000140b7423 */ /* 0x000fc8000000000b */
[----:B------:R-:W1:Y:S02]  /*43f0*/  F2F.F64.F32 R20, R11 ;  /* 0x0000000b00147310 */ /* 0x000e640000201800 */
[----:B-1----:R-:W-:Y:S01]  /*4400*/  DFMA R20, R20, UR4, -R6 ;  /* 0x0000000414147c2b */ /* 0x002fe20008000806 */
[----:B----4-:R-:W-:-:S05]  /*4410*/  IMAD R24, R24, 0x32, RZ ;  /* 0x0000003218187824 */ /* 0x010fca00078e02ff */
[----:B0-----:R-:W-:-:S04]  /*4420*/  IADD3 R13, P0, PT, R24, R10, RZ ;  /* 0x0000000a180d7210 */ /* 0x001fc80007f1e0ff */
[----:B------:R-:W-:Y:S02]  /*4430*/  LEA.HI.X.SX32 R24, R24, R3, 0x1, P0 ;  /* 0x0000000318187211 */ /* 0x000fe400000f0eff */
[----:B------:R-:W-:-:S04]  /*4440*/  LEA R12, P0, R13, UR6, 0x3 ;  /* 0x000000060d0c7c11 */ /* 0x000fc8000f8018ff */
[----:B------:R-:W-:-:S05]  /*4450*/  LEA.HI.X R13, R13, UR7, R24, 0x3, P0 ;  /* 0x000000070d0d7c11 */ /* 0x000fca00080f1c18 */
[----:B------:R-:W-:Y:S04]  /*4460*/  STG.E.64 desc[UR36][R12.64+0x8], R20 ;  /* 0x000008140c007986 */ /* 0x000fe8000c101b24 */
[----:B---3--:R-:W3:Y:S02]  /*4470*/  LDG.E R15, desc[UR36][R8.64] ;  /* 0x00000024080f7981 */ /* 0x008ee4000c1e1900 */
[----:B---3--:R-:W-:-:S05]  /*4480*/  IMAD R6, R15, 0x32, RZ ;  /* 0x000000320f067824 */ /* 0x008fca00078e02ff */
[----:B------:R-:W-:-:S04]  /*4490*/  IADD3 R7, P0, PT, R6, R10, RZ ;  /* 0x0000000a06077210 */ /* 0x000fc80007f1e0ff */
[----:B------:R-:W-:Y:S02]  /*44a0*/  LEA.HI.X.SX32 R14, R6, R3, 0x1, P0 ;  /* 0x00000003060e7211 */ /* 0x000fe400000f0eff */
[----:B------:R-:W-:-:S04]  /*44b0*/  LEA R6, P0, R7, UR6, 0x3 ;  /* 0x0000000607067c11 */ /* 0x000fc8000f8018ff */
[----:B------:R-:W-:-:S06]  /*44c0*/  LEA.HI.X R7, R7, UR7, R14, 0x3, P0 ;  /* 0x0000000707077c11 */ /* 0x000fcc00080f1c0e */
[----:B------:R-:W2:Y:S01]  /*44d0*/  LDG.E.64 R6, desc[UR36][R6.64+0x8] ;  /* 0x0000082406067981 */ /* 0x000ea2000c1e1b00 */
[----:B------:R-:W-:-:S04]  /*44e0*/  IADD3 R10, P1, PT, R10, 0x2, RZ ;  /* 0x000000020a0a7810 */ /* 0x000fc80007f3e0ff */
[----:B------:R-:W-:Y:S01]  /*44f0*/  ISETP.NE.AND P0, PT, R10, 0x32, PT ;  /* 0x000000320a00780c */ /* 0x000fe20003f05270 */
[----:B------:R-:W-:Y:S01]  /*4500*/  IMAD.X R3, RZ, RZ, R3, P1 ;  /* 0x000000ffff037224 */ /* 0x000fe200008e0603 */
[----:B--2---:R0:W-:Y:S02]  /*4510*/  STL.128 [R0], R4 ;  /* 0x0000000400007387 */ /* 0x0041e40000100c00 */
[----:B0-----:R-:W-:-:S09]  /*4520*/  VIADD R0, R0, 0x10 ;  /* 0x0000001000007836 */ /* 0x001fd20000000000 */
[----:B------:R-:W-:Y:S05]  /*4530*/  @P0 BRA `(.L_x_37) ;  /* 0xfffffff800b80947 */ /* 0x000fea000383ffff */
[----:B------:R-:W-:Y:S05]  /*4540*/  BSYNC.RECONVERGENT B0 ;  /* 0x0000000000007941 */ /* 0x000fea0003800200 */
.L_x_36:
[----:B------:R-:W0:Y:S02]  /*4550*/  LDC.64 R6, c[0x4][0x40] ;  /* 0x01001000ff067b82 */ /* 0x000e240000000a00 */
[----:B0-----:R-:W5:Y:S01]  /*4560*/  LDG.E.64 R6, desc[UR36][R6.64] ;  /* 0x0000002406067981 */ /* 0x001f62000c1e1b00 */
[----:B------:R-:W-:Y:S01]  /*4570*/  IMAD.MOV.U32 R4, RZ, RZ, R16 ;  /* 0x000000ffff047224 */ /* 0x000fe200078e0010 */
[----:B------:R-:W-:Y:S01]  /*4580*/  MOV R20, 0x45c0 ;  /* 0x000045c000147802 */ /* 0x000fe20000000f00 */
[----:B------:R-:W-:Y:S02]  /*4590*/  IMAD.MOV.U32 R5, RZ, RZ, R2 ;  /* 0x000000ffff057224 */ /* 0x000fe400078e0002 */
[----:B------:R-:W-:-:S07]  /*45a0*/  IMAD.MOV.U32 R21, RZ, RZ, 0x0 ;  /* 0x00000000ff157424 */ /* 0x000fce00078e00ff */
[----:B-----5:R-:W-:Y:S05]  /*45b0*/  CALL.REL.NOINC R6 `(_Z23find_optimized_solutionP17curandStateXORWOWiPdS1_S1_S1_S1_PiS2_S1_S1_) ;  /* 0xffffffb806907344 */ /* 0x020fea0003c3ffff */
[----:B------:R-:W0:Y:S08]  /*45c0*/  LDC.64 R10, c[0x0][0x3c0] ;  /* 0x0000f000ff0a7b82 */ /* 0x000e300000000a00 */
[----:B------:R-:W1:Y:S01]  /*45d0*/  LDC.64 R8, c[0x0][0x398] ;  /* 0x0000e600ff087b82 */ /* 0x000e620000000a00 */
[----:B0-----:R-:W1:Y:S02]  /*45e0*/  LDG.E R7, desc[UR36][R10.64] ;  /* 0x000000240a077981 */ /* 0x001e64000c1e1900 */
[----:B-1----:R-:W-:-:S05]  /*45f0*/  IMAD.WIDE R6, R7, 0x8, R8 ;  /* 0x0000000807067825 */ /* 0x002fca00078e0208 */
[----:B------:R0:W-:Y:S04]  /*4600*/  STG.E.64 desc[UR36][R6.64], R4 ;  /* 0x0000000406007986 */ /* 0x0001e8000c101b24 */
[----:B------:R-:W2:Y:S02]  /*4610*/  LDG.E R0, desc[UR36][R10.64] ;  /* 0x000000240a007981 */ /* 0x000ea4000c1e1900 */
[----:B--2---:R-:W-:-:S06]  /*4620*/  IMAD.WIDE R8, R0, 0x8, R8 ;  /* 0x0000000800087825 */ /* 0x004fcc00078e0208 */
[----:B------:R-:W2:Y:S02]  /*4630*/  LDG.E.64 R8, desc[UR36][R8.64] ;  /* 0x0000002408087981 */ /* 0x000ea4000c1e1b00 */
[----:B--2---:R-:W-:-:S14]  /*4640*/  DSETP.GE.AND P0, PT, R8, RZ, PT ;  /* 0x000000ff0800722a */ /* 0x004fdc0003f06000 */
[----:B0-----:R-:W-:Y:S05]  /*4650*/  @!P0 BRA `(.L_x_38) ;  /* 0x00000000004c8947 */ /* 0x001fea0003800000 */
[----:B------:R-:W-:-:S06]  /*4660*/  DADD R8, R8, 1 ;  /* 0x3ff0000008087429 */ /* 0x000fcc0000000000 */
        /* <DEDUP_REMOVED lines=9> */
[----:B------:R-:W-:Y:S01]  /*4700*/  LOP3.LUT R3, R9, 0x7fffffff, RZ, 0xc0, !PT ;  /* 0x7fffffff09037812 */ /* 0x000fe200078ec0ff */
[----:B------:R-:W-:Y:S01]  /*4710*/  IMAD.MOV.U32 R10, RZ, RZ, R8 ;  /* 0x000000ffff0a7224 */ /* 0x000fe200078e0008 */
[----:B------:R-:W-:Y:S01]  /*4720*/  MOV R4, 0x4760 ;  /* 0x0000476000047802 */ /* 0x000fe20000000f00 */
[----:B------:R-:W-:Y:S02]  /*4730*/  IMAD.MOV.U32 R11, RZ, RZ, R9 ;  /* 0x000000ffff0b7224 */ /* 0x000fe400078e0009 */
[----:B------:R-:W-:-:S07]  /*4740*/  VIADD R3, R3, 0xfff00000 ;  /* 0xfff0000003037836 */ /* 0x000fce0000000000 */
[----:B------:R-:W-:Y:S05]  /*4750*/  CALL.REL.NOINC `($__internal_0_$__cuda_sm20_dblrcp_rn_slowpath_v3) ;  /* 0x0000001000187944 */ /* 0x000fea0003c00000 */
[----:B------:R-:W-:Y:S02]  /*4760*/  IMAD.MOV.U32 R6, RZ, RZ, R56 ;  /* 0x000000ffff067224 */ /* 0x000fe400078e0038 */
[----:B------:R-:W-:Y:S01]  /*4770*/  IMAD.MOV.U32 R7, RZ, RZ, R57 ;  /* 0x000000ffff077224 */ /* 0x000fe200078e0039 */
[----:B------:R-:W-:Y:S06]  /*4780*/  BRA `(.L_x_39) ;  /* 0x0000000000047947 */ /* 0x000fec0003800000 */
.L_x_38:
[----:B------:R-:W-:-:S11]  /*4790*/  DADD R6, |R8|, 1 ;  /* 0x3ff0000008067429 */ /* 0x000fd60000000200 */
.L_x_39:
[----:B------:R-:W0:Y:S02]  /*47a0*/  LDC.64 R4, c[0x0][0x3a0] ;  /* 0x0000e800ff047b82 */ /* 0x000e240000000a00 */
[----:B0-----:R-:W-:-:S05]  /*47b0*/  IMAD.WIDE R4, R0, 0x8, R4 ;  /* 0x0000000800047825 */ /* 0x001fca00078e0204 */
[----:B------:R1:W-:Y:S04]  /*47c0*/  STG.E.64 desc[UR36][R4.64], R6 ;  /* 0x0000000604007986 */ /* 0x0003e8000c101b24 */
[----:B------:R1:W-:Y:S02]  /*47d0*/  STG.E.64 desc[UR36][R46.64], RZ ;  /* 0x000000ff2e007986 */ /* 0x0003e4000c101b24 */
.L_x_35:
[----:B------:R-:W-:Y:S05]  /*47e0*/  BSYNC.RECONVERGENT B6 ;  /* 0x0000000000067941 */ /* 0x000fea0003800200 */
.L_x_34:
[----:B------:R-:W-:-:S13]  /*47f0*/  ISETP.NE.AND P0, PT, R23, RZ, PT ;  /* 0x000000ff1700720c */ /* 0x000fda0003f05270 */
[----:B------:R-:W-:Y:S05]  /*4800*/  @P0 BRA `(.L_x_40) ;  /* 0xffffffc400f40947 */ /* 0x000fea000383ffff */
[----:B------:R-:W-:Y:S05]  /*4810*/  EXIT ;  /* 0x000000000000794d */ /* 0x000fea0003800000 */
        .type           $_Z23find_optimized_solutionP17curandStateXORWOWiPdS1_S1_S1_S1_PiS2_S1_S1_$_Z9RastriginPd,@function
        .size           $_Z23find_optimized_solutionP17curandStateXORWOWiPdS1_S1_S1_S1_PiS2_S1_S1_$_Z9RastriginPd,($__internal_0_$__cuda_sm20_dblrcp_rn_slowpath_v3 - $_Z23find_optimized_solutionP17curandStateXORWOWiPdS1_S1_S1_S1_PiS2_S1_S1_$_Z9RastriginPd)
$_Z23find_optimized_solutionP17curandStateXORWOWiPdS1_S1_S1_S1_PiS2_S1_S1_$_Z9RastriginPd:
[----:B------:R-:W-:-:S05]  /*4820*/  VIADD R1, R1, 0xffffffa8 ;  /* 0xffffffa801017836 */ /* 0x000fca0000000000 */
[----:B------:R-:W-:Y:S04]  /*4830*/  STL [R1+0x50], R39 ;  /* 0x0000502701007387 */ /* 0x000fe80000100800 */
        /* <DEDUP_REMOVED lines=17> */
[----:B------:R-:W-:Y:S04]  /*4950*/  STL [R1], R2 ;  /* 0x0000000201007387 */ /* 0x000fe80000100800 */
[----:B------:R0:W-:Y:S04]  /*4960*/  STL [R1+0x8], R17 ;  /* 0x0000081101007387 */ /* 0x0001e80000100800 */
[----:B------:R1:W-:Y:S01]  /*4970*/  STL [R1+0x4], R16 ;  /* 0x0000041001007387 */ /* 0x0003e20000100800 */
[----:B0-----:R-:W0:Y:S05]  /*4980*/  BMOV.32.CLEAR R17, B7 ;  /* 0x0000000007117355 */ /* 0x001e2a0000100000 */
[----:B-1----:R-:W1:Y:S05]  /*4990*/  BMOV.32.CLEAR R16, B6 ;  /* 0x0000000006107355 */ /* 0x002e6a0000100000 */
[----:B------:R-:W2:Y:S01]  /*49a0*/  LDC.64 R28, c[0x0][0x358] ;  /* 0x0000d600ff1c7b82 */ /* 0x000ea20000000a00 */
[----:B------:R-:W-:Y:S01]  /*49b0*/  IADD3 R26, P0, PT, R4, 0x8, RZ ;  /* 0x00000008041a7810 */ /* 0x000fe20007f1e0ff */
[----:B------:R-:W-:Y:S01]  /*49c0*/  IMAD.MOV.U32 R2, RZ, RZ, RZ ;  /* 0x000000ffff027224 */ /* 0x000fe200078e00ff */
[----:B------:R-:W-:-:S03]  /*49d0*/  CS2R R24, SRZ ;  /* 0x0000000000187805 */ /* 0x000fc6000001ff00 */
[----:B01----:R-:W-:-:S08]  /*49e0*/  IMAD.X R27, RZ, RZ, R5, P0 ;  /* 0x000000ffff1b7224 */ /* 0x003fd000000e0605 */
.L_x_55:
[----:B--2---:R-:W-:Y:S02]  /*49f0*/  R2UR UR4, R28 ;  /* 0x000000001c0472ca */ /* 0x004fe400000e0000 */
[----:B------:R-:W-:-:S13]  /*4a00*/  R2UR UR5, R29 ;  /* 0x000000001d0572ca */ /* 0x000fda00000e0000 */
[----:B------:R-:W2:Y:S01]  /*4a10*/  LD.E.64 R18, desc[UR4][R26.64+-0x8] ;  /* 0xfffff8041a127980 */ /* 0x000ea2000c101b00 */
[----:B------:R-:W-:Y:S01]  /*4a20*/  MOV R20, 0x4a60 ;  /* 0x00004a6000147802 */ /* 0x000fe20000000f00 */
[----:B------:R-:W-:Y:S01]  /*4a30*/  IMAD.MOV.U32 R21, RZ, RZ, 0x0 ;  /* 0x00000000ff157424 */ /* 0x000fe200078e00ff */
[----:B--2---:R-:W-:-:S11]  /*4a40*/  DADD R4, -RZ, |R18| ;  /* 0x00000000ff047229 */ /* 0x004fd60000000512 */
[----:B------:R-:W-:Y:S05]  /*4a50*/  CALL.REL.NOINC `($_Z23find_optimized_solutionP17curandStateXORWOWiPdS1_S1_S1_S1_PiS2_S1_S1_$__internal_accurate_pow) ;  /* 0x0000001400807944 */ /* 0x000fea0003c00000 */
[C---:B------:R-:W-:Y:S01]  /*4a60*/  DADD R6, R18.reuse, 2 ;  /* 0x4000000012067429 */ /* 0x040fe20000000000 */
[----:B------:R-:W-:Y:S01]  /*4a70*/  BSSY.RECONVERGENT B0, `(.L_x_41) ;  /* 0x000000d000007945 */ /* 0x000fe20003800200 */
[----:B------:R-:W-:-:S08]  /*4a80*/  DSETP.NEU.AND P0, PT, R18, RZ, PT ;  /* 0x000000ff1200722a */ /* 0x000fd00003f0d000 */
[----:B------:R-:W-:Y:S02]  /*4a90*/  LOP3.LUT R6, R7, 0x7ff00000, RZ, 0xc0, !PT ;  /* 0x7ff0000007067812 */ /* 0x000fe400078ec0ff */
[----:B------:R-:W-:Y:S02]  /*4aa0*/  FSEL R7, R5, RZ, P0 ;  /* 0x000000ff05077208 */ /* 0x000fe40000000000 */
[----:B------:R-:W-:Y:S02]  /*4ab0*/  ISETP.NE.AND P1, PT, R6, 0x7ff00000, PT ;  /* 0x7ff000000600780c */ /* 0x000fe40003f25270 */
[----:B------:R-:W-:-:S11]  /*4ac0*/  FSEL R6, R4, RZ, P0 ;  /* 0x000000ff04067208 */ /* 0x000fd60000000000 */
[----:B------:R-:W-:Y:S05]  /*4ad0*/  @P1 BRA `(.L_x_42) ;  /* 0x0000000000181947 */ /* 0x000fea0003800000 */
[----:B------:R-:W-:-:S14]  /*4ae0*/  DSETP.NAN.AND P0, PT, R18, R18, PT ;  /* 0x000000121200722a */ /* 0x000fdc0003f08000 */
[----:B------:R-:W-:Y:S01]  /*4af0*/  @P0 DADD R6, R18, 2 ;  /* 0x4000000012060429 */ /* 0x000fe20000000000 */
[----:B------:R-:W-:Y:S10]  /*4b00*/  @P0 BRA `(.L_x_42) ;  /* 0x00000000000c0947 */ /* 0x000ff40003800000 */
[----:B------:R-:W-:-:S14]  /*4b10*/  DSETP.NEU.AND P0, PT, |R18|, +INF , PT ;  /* 0x7ff000001200742a */ /* 0x000fdc0003f0d200 */
[----:B------:R-:W-:Y:S02]  /*4b20*/  @!P0 IMAD.MOV.U32 R6, RZ, RZ, 0x0 ;  /* 0x00000000ff068424 */ /* 0x000fe400078e00ff */
[----:B------:R-:W-:-:S07]  /*4b30*/  @!P0 IMAD.MOV.U32 R7, RZ, RZ, 0x7ff00000 ;  /* 0x7ff00000ff078424 */ /* 0x000fce00078e00ff */
.L_x_42:
[----:B------:R-:W-:Y:S05]  /*4b40*/  BSYNC.RECONVERGENT B0 ;  /* 0x0000000000007941 */ /* 0x000fea0003800200 */
.L_x_41:
[----:B------:R-:W-:Y:S01]  /*4b50*/  UMOV UR4, 0x54442d18 ;  /* 0x54442d1800047882 */ /* 0x000fe20000000000 */
[----:B------:R-:W-:Y:S01]  /*4b60*/  UMOV UR5, 0x401921fb ;  /* 0x401921fb00057882 */ /* 0x000fe20000000000 */
[C---:B------:R-:W-:Y:S01]  /*4b70*/  DSETP.NEU.AND P0, PT, R18.reuse, 1, PT ;  /* 0x3ff000001200742a */ /* 0x040fe20003f0d000 */
[----:B------:R-:W-:Y:S01]  /*4b80*/  BSSY.RECONVERGENT B7, `(.L_x_43) ;  /* 0x0000020000077945 */ /* 0x000fe20003800200 */
[----:B------:R-:W-:-:S04]  /*4b90*/  DMUL R8, R18, UR4 ;  /* 0x0000000412087c28 */ /* 0x000fc80008000000 */
[----:B------:R-:W-:Y:S02]  /*4ba0*/  FSEL R22, R6, RZ, P0 ;  /* 0x000000ff06167208 */ /* 0x000fe40000000000 */
[----:B------:R-:W-:Y:S02]  /*4bb0*/  FSEL R23, R7, 1.875, P0 ;  /* 0x3ff0000007177808 */ /* 0x000fe40000000000 */
[----:B------:R-:W-:-:S14]  /*4bc0*/  DSETP.NEU.AND P1, PT, |R8|, +INF , PT ;  /* 0x7ff000000800742a */ /* 0x000fdc0003f2d200 */
[----:B------:R-:W-:Y:S01]  /*4bd0*/  @!P1 DMUL R4, RZ, R8 ;  /* 0x00000008ff049228 */ /* 0x000fe20000000000 */
[----:B------:R-:W-:Y:S01]  /*4be0*/  @!P1 IMAD.MOV.U32 R6, RZ, RZ, 0x1 ;  /* 0x00000001ff069424 */ /* 0x000fe200078e00ff */
[----:B------:R-:W-:Y:S09]  /*4bf0*/  @!P1 BRA `(.L_x_44) ;  /* 0x0000000000609947 */ /* 0x000ff20003800000 */
[----:B------:R-:W-:Y:S01]  /*4c00*/  UMOV UR4, 0x6dc9c883 ;  /* 0x6dc9c88300047882 */ /* 0x000fe20000000000 */
[----:B------:R-:W-:Y:S01]  /*4c10*/  UMOV UR5, 0x3fe45f30 ;  /* 0x3fe45f3000057882 */ /* 0x000fe20000000000 */
[C---:B------:R-:W-:Y:S01]  /*4c20*/  DSETP.GE.AND P0, PT, |R8|.reuse, 2.14748364800000000000e+09, PT ;  /* 0x41e000000800742a */ /* 0x040fe20003f06200 */
[----:B------:R-:W-:Y:S01]  /*4c30*/  BSSY.RECONVERGENT B6, `(.L_x_45) ;  /* 0x0000013000067945 */ /* 0x000fe20003800200 */
[----:B------:R-:W-:Y:S01]  /*4c40*/  DMUL R6, R8, UR4 ;  /* 0x0000000408067c28 */ /* 0x000fe20008000000 */
[----:B------:R-:W-:Y:S01]  /*4c50*/  UMOV UR4, 0x54442d18 ;  /* 0x54442d1800047882 */ /* 0x000fe20000000000 */
[----:B------:R-:W-:-:S08]  /*4c60*/  UMOV UR5, 0x3ff921fb ;  /* 0x3ff921fb00057882 */ /* 0x000fd00000000000 */
[----:B------:R-:W0:Y:S08]  /*4c70*/  F2I.F64 R6, R6 ;  /* 0x0000000600067311 */ /* 0x000e300000301100 */
[----:B0-----:R-:W0:Y:S02]  /*4c80*/  I2F.F64 R4, R6 ;  /* 0x0000000600047312 */ /* 0x001e240000201c00 */
[----:B0-----:R-:W-:Y:S01]  /*4c90*/  DFMA R10, R4, -UR4, R8 ;  /* 0x80000004040a7c2b */ /* 0x001fe20008000008 */
[----:B------:R-:W-:Y:S01]  /*4ca0*/  UMOV UR4, 0x33145c00 ;  /* 0x33145c0000047882 */ /* 0x000fe20000000000 */
[----:B------:R-:W-:-:S06]  /*4cb0*/  UMOV UR5, 0x3c91a626 ;  /* 0x3c91a62600057882 */ /* 0x000fcc0000000000 */
[----:B------:R-:W-:Y:S01]  /*4cc0*/  DFMA R10, R4, -UR4, R10 ;  /* 0x80000004040a7c2b */ /* 0x000fe2000800000a */
[----:B------:R-:W-:Y:S01]  /*4cd0*/  UMOV UR4, 0x252049c0 ;  /* 0x252049c000047882 */ /* 0x000fe20000000000 */
[----:B------:R-:W-:-:S06]  /*4ce0*/  UMOV UR5, 0x397b839a ;  /* 0x397b839a00057882 */ /* 0x000fcc0000000000 */
[----:B------:R-:W-:Y:S01]  /*4cf0*/  DFMA R4, R4, -UR4, R10 ;  /* 0x8000000404047c2b */ /* 0x000fe2000800000a */
[----:B------:R-:W-:Y:S10]  /*4d00*/  @!P0 BRA `(.L_x_46) ;  /* 0x0000000000148947 */ /* 0x000ff40003800000 */
[----:B------:R-:W-:Y:S01]  /*4d10*/  IMAD.MOV.U32 R4, RZ, RZ, R8 ;  /* 0x000000ffff047224 */ /* 0x000fe200078e0008 */
[----:B------:R-:W-:Y:S01]  /*4d20*/  MOV R20, 0x4d60 ;  /* 0x00004d6000147802 */ /* 0x000fe20000000f00 */
[----:B------:R-:W-:Y:S02]  /*4d30*/  IMAD.MOV.U32 R5, RZ, RZ, R9 ;  /* 0x000000ffff057224 */ /* 0x000fe400078e0009 */
[----:B------:R-:W-:-:S07]  /*4d40*/  IMAD.MOV.U32 R21, RZ, RZ, 0x0 ;  /* 0x00000000ff157424 */ /* 0x000fce00078e00ff */
[----:B------:R-:W-:Y:S05]  /*4d50*/  CALL.REL.NOINC `($_Z23find_optimized_solutionP17curandStateXORWOWiPdS1_S1_S1_S1_PiS2_S1_S1_$__internal_trig_reduction_slowpathd) ;  /* 0x0000001c00d07944 */ /* 0x000fea0003c00000 */
.L_x_46:
[----:B------:R-:W-:Y:S05]  /*4d60*/  BSYNC.RECONVERGENT B6 ;  /* 0x0000000000067941 */ /* 0x000fea0003800200 */
.L_x_45:
[----:B------:R-:W-:-:S07]  /*4d70*/  VIADD R6, R6, 0x1 ;  /* 0x0000000106067836 */ /* 0x000fce0000000000 */
.L_x_44:
[----:B------:R-:W-:Y:S05]  /*4d80*/  BSYNC.RECONVERGENT B7 ;  /* 0x0000000000077941 */ /* 0x000fea0003800200 */
.L_x_43:
[----:B------:R-:W0:Y:S01]  /*4d90*/  LDCU.64 UR4, c[0x4][0x50] ;  /* 0x01000a00ff0477ac */ /* 0x000e220008000a00 */
[----:B------:R-:W-:Y:S01]  /*4da0*/  IMAD.SHL.U32 R0, R6, 0x40, RZ ;  /* 0x0000004006007824 */ /* 0x000fe200078e00ff */
[----:B------:R-:W-:Y:S02]  /*4db0*/  R2UR UR6, R28 ;  /* 0x000000001c0672ca */ /* 0x000fe400000e0000 */
[----:B------:R-:W-:Y:S02]  /*4dc0*/  R2UR UR7, R29 ;  /* 0x000000001d0772ca */ /* 0x000fe400000e0000 */
[----:B------:R-:W-:-:S04]  /*4dd0*/  LOP3.LUT R0, R0, 0x40, RZ, 0xc0, !PT ;  /* 0x0000004000007812 */ /* 0x000fc800078ec0ff */
[----:B0-----:R-:W-:-:S05]  /*4de0*/  IADD3 R30, P0, PT, R0, UR4, RZ ;  /* 0x00000004001e7c10 */ /* 0x001fca000ff1e0ff */
[----:B------:R-:W-:Y:S01]  /*4df0*/  IMAD.X R31, RZ, RZ, UR5, P0 ;  /* 0x00000005ff1f7e24 */ /* 0x000fe200080e06ff */
[----:B------:R-:W-:-:S04]  /*4e00*/  R2UR UR4, R28 ;  /* 0x000000001c0472ca */ /* 0x000fc800000e0000 */
[----:B------:R-:W2:Y:S01]  /*4e10*/  LDG.E.128.CONSTANT R8, desc[UR6][R30.64] ;  /* 0x000000061e087981 */ /* 0x000ea2000c1e9d00 */
[----:B------:R-:W-:-:S13]  /*4e20*/  R2UR UR5, R29 ;  /* 0x000000001d0572ca */ /* 0x000fda00000e0000 */
[----:B------:R-:W3:Y:S04]  /*4e30*/  LDG.E.128.CONSTANT R12, desc[UR4][R30.64+0x10] ;  /* 0x000010041e0c7981 */ /* 0x000ee8000c1e9d00 */
[----:B------:R-:W4:Y:S04]  /*4e40*/  LDG.E.128.CONSTANT R32, desc[UR4][R30.64+0x20] ;  /* 0x000020041e207981 */ /* 0x000f28000c1e9d00 */
[----:B------:R-:W5:Y:S01]  /*4e50*/  LD.E.64 R18, desc[UR4][R26.64] ;  /* 0x000000041a127980 */ /* 0x000f62000c101b00 */
[----:B------:R-:W-:Y:S01]  /*4e60*/  LOP3.LUT R0, R6, 0x1, RZ, 0xc0, !PT ;  /* 0x0000000106007812 */ /* 0x000fe200078ec0ff */
[----:B------:R-:W-:Y:S01]  /*4e70*/  IMAD.MOV.U32 R38, RZ, RZ, 0x20fd8164 ;  /* 0x20fd8164ff267424 */ /* 0x000fe200078e00ff */
[----:B------:R-:W-:Y:S01]  /*4e80*/  DMUL R36, R4, R4 ;  /* 0x0000000404247228 */ /* 0x000fe20000000000 */
[----:B------:R-:W-:Y:S01]  /*4e90*/  MOV R20, 0x5020 ;  /* 0x0000502000147802 */ /* 0x000fe20000000f00 */
[----:B------:R-:W-:Y:S01]  /*4ea0*/  IMAD.MOV.U32 R21, RZ, RZ, 0x0 ;  /* 0x00000000ff157424 */ /* 0x000fe200078e00ff */
[----:B------:R-:W-:Y:S01]  /*4eb0*/  ISETP.NE.U32.AND P0, PT, R0, 0x1, PT ;  /* 0x000000010000780c */ /* 0x000fe20003f05070 */
[----:B------:R-:W-:-:S03]  /*4ec0*/  IMAD.MOV.U32 R0, RZ, RZ, 0x3da8ff83 ;  /* 0x3da8ff83ff007424 */ /* 0x000fc600078e00ff */
[----:B------:R-:W-:Y:S02]  /*4ed0*/  FSEL R38, R38, -8.06006814911005101289e+34, !P0 ;  /* 0xf9785eba26267808 */ /* 0x000fe40004000000 */
[----:B------:R-:W-:-:S06]  /*4ee0*/  FSEL R39, -R0, 0.11223486810922622681, !P0 ;  /* 0x3de5db6500277808 */ /* 0x000fcc0004000100 */
[----:B--2---:R-:W-:-:S08]  /*4ef0*/  DFMA R8, R36, R38, R8 ;  /* 0x000000262408722b */ /* 0x004fd00000000008 */
[----:B------:R-:W-:-:S08]  /*4f00*/  DFMA R8, R36, R8, R10 ;  /* 0x000000082408722b */ /* 0x000fd0000000000a */
[----:B---3--:R-:W-:-:S08]  /*4f10*/  DFMA R8, R36, R8, R12 ;  /* 0x000000082408722b */ /* 0x008fd0000000000c */
[----:B------:R-:W-:-:S08]  /*4f20*/  DFMA R8, R36, R8, R14 ;  /* 0x000000082408722b */ /* 0x000fd0000000000e */
[----:B----4-:R-:W-:-:S08]  /*4f30*/  DFMA R8, R36, R8, R32 ;  /* 0x000000082408722b */ /* 0x010fd00000000020 */
[----:B------:R-:W-:-:S08]  /*4f40*/  DFMA R8, R36, R8, R34 ;  /* 0x000000082408722b */ /* 0x000fd00000000022 */
[----:B------:R-:W-:Y:S02]  /*4f50*/  DFMA R4, R8, R4, R4 ;  /* 0x000000040804722b */ /* 0x000fe40000000004 */
[----:B------:R-:W-:-:S10]  /*4f60*/  DFMA R8, R36, R8, 1 ;  /* 0x3ff000002408742b */ /* 0x000fd40000000008 */
[----:B------:R-:W-:Y:S02]  /*4f70*/  FSEL R8, R8, R4, !P0 ;  /* 0x0000000408087208 */ /* 0x000fe40004000000 */
[----:B------:R-:W-:Y:S02]  /*4f80*/  FSEL R9, R9, R5, !P0 ;  /* 0x0000000509097208 */ /* 0x000fe40004000000 */
[----:B------:R-:W-:-:S04]  /*4f90*/  LOP3.LUT P0, RZ, R6, 0x2, RZ, 0xc0, !PT ;  /* 0x0000000206ff7812 */ /* 0x000fc8000780c0ff */
[----:B------:R-:W-:-:S10]  /*4fa0*/  DADD R4, RZ, -R8 ;  /* 0x00000000ff047229 */ /* 0x000fd40000000808 */
[----:B------:R-:W-:Y:S02]  /*4fb0*/  FSEL R4, R8, R4, !P0 ;  /* 0x0000000408047208 */ /* 0x000fe40004000000 */
[----:B------:R-:W-:-:S06]  /*4fc0*/  FSEL R5, R9, R5, !P0 ;  /* 0x0000000509057208 */ /* 0x000fcc0004000000 */
[----:B------:R-:W-:Y:S02]  /*4fd0*/  DFMA R22, R4, -10, R22 ;  /* 0xc02400000416782b */ /* 0x000fe40000000016 */
[----:B-----5:R-:W-:-:S06]  /*4fe0*/  DADD R4, -RZ, |R18| ;  /* 0x00000000ff047229 */ /* 0x020fcc0000000512 */
[----:B------:R-:W-:-:S08]  /*4ff0*/  DADD R22, R22, 10 ;  /* 0x4024000016167429 */ /* 0x000fd00000000000 */
[----:B------:R-:W-:-:S11]  /*5000*/  DADD R24, R22, R24 ;  /* 0x0000000016187229 */ /* 0x000fd60000000018 */
        /* <DEDUP_REMOVED lines=10> */
[----:B------:R-:W-:Y:S05]  /*50b0*/  @P0 BRA `(.L_x_49) ;  /* 0x0000000000140947 */ /* 0x000fea0003800000 */
[----:B------:R-:W-:-:S14]  /*50c0*/  DSETP.NEU.AND P0, PT, |R18|, +INF , PT ;  /* 0x7ff000001200742a */ /* 0x000fdc0003f0d200 */
[----:B------:R-:W-:Y:S05]  /*50d0*/  @P0 BRA `(.L_x_48) ;  /* 0x0000000000100947 */ /* 0x000fea0003800000 */
[----:B------:R-:W-:Y:S02]  /*50e0*/  IMAD.MOV.U32 R6, RZ, RZ, 0x0 ;  /* 0x00000000ff067424 */ /* 0x000fe400078e00ff */
[----:B------:R-:W-:Y:S01]  /*50f0*/  IMAD.MOV.U32 R7, RZ, RZ, 0x7ff00000 ;  /* 0x7ff00000ff077424 */ /* 0x000fe200078e00ff */
[----:B------:R-:W-:Y:S06]  /*5100*/  BRA `(.L_x_48) ;  /* 0x0000000000047947 */ /* 0x000fec0003800000 */
.L_x_49:
[----:B------:R-:W-:-:S11]  /*5110*/  DADD R6, R18, 2 ;  /* 0x4000000012067429 */ /* 0x000fd60000000000 */
.L_x_48:
[----:B------:R-:W-:Y:S05]  /*5120*/  BSYNC.RECONVERGENT B0 ;  /* 0x0000000000007941 */ /* 0x000fea0003800200 */
.L_x_47:
        /* <DEDUP_REMOVED lines=8> */
[----:B------:R-:W-:Y:S05]  /*51b0*/  @!P1 BRA `(.L_x_51) ;  /* 0x0000000000649947 */ /* 0x000fea0003800000 */
        /* <DEDUP_REMOVED lines=22> */
.L_x_53:
[----:B------:R-:W-:Y:S05]  /*5320*/  BSYNC.RECONVERGENT B6 ;  /* 0x0000000000067941 */ /* 0x000fea0003800200 */
.L_x_52:
[----:B------:R-:W-:Y:S01]  /*5330*/  VIADD R0, R6, 0x1 ;  /* 0x0000000106007836 */ /* 0x000fe20000000000 */
[----:B------:R-:W-:Y:S06]  /*5340*/  BRA `(.L_x_54) ;  /* 0x0000000000087947 */ /* 0x000fec0003800000 */
.L_x_51:
[----:B------:R-:W-:Y:S01]  /*5350*/  DMUL R4, RZ, R8 ;  /* 0x00000008ff047228 */ /* 0x000fe20000000000 */
[----:B------:R-:W-:-:S10]  /*5360*/  IMAD.MOV.U32 R0, RZ, RZ, 0x1 ;  /* 0x00000001ff007424 */ /* 0x000fd400078e00ff */
.L_x_54:
[----:B------:R-:W-:Y:S05]  /*5370*/  BSYNC.RECONVERGENT B7 ;  /* 0x0000000000077941 */ /* 0x000fea0003800200 */
.L_x_50:
        /* <DEDUP_REMOVED lines=11> */
[----:B------:R-:W4:Y:S01]  /*5430*/  LDG.E.128.CONSTANT R32, desc[UR4][R6.64+0x20] ;  /* 0x0000200406207981 */ /* 0x000f22000c1e9d00 */
[----:B------:R-:W-:Y:S01]  /*5440*/  LOP3.LUT R3, R0, 0x1, RZ, 0xc0, !PT ;  /* 0x0000000100037812 */ /* 0x000fe200078ec0ff */
[----:B------:R-:W-:Y:S01]  /*5450*/  IMAD.MOV.U32 R30, RZ, RZ, 0x20fd8164 ;  /* 0x20fd8164ff1e7424 */ /* 0x000fe200078e00ff */
[----:B------:R-:W-:Y:S01]  /*5460*/  DMUL R22, R4, R4 ;  /* 0x0000000404167228 */ /* 0x000fe20000000000 */
[----:B------:R-:W-:Y:S01]  /*5470*/  VIADD R2, R2, 0x2 ;  /* 0x0000000202027836 */ /* 0x000fe20000000000 */
[----:B------:R-:W-:Y:S01]  /*5480*/  ISETP.NE.U32.AND P0, PT, R3, 0x1, PT ;  /* 0x000000010300780c */ /* 0x000fe20003f05070 */
[----:B------:R-:W-:Y:S01]  /*5490*/  IMAD.MOV.U32 R3, RZ, RZ, 0x3da8ff83 ;  /* 0x3da8ff83ff037424 */ /* 0x000fe200078e00ff */
[----:B------:R-:W-:-:S02]  /*54a0*/  IADD3 R26, P1, PT, R26, 0x10, RZ ;  /* 0x000000101a1a7810 */ /* 0x000fc40007f3e0ff */
[----:B------:R-:W-:Y:S02]  /*54b0*/  FSEL R30, R30, -8.06006814911005101289e+34, !P0 ;  /* 0xf9785eba1e1e7808 */ /* 0x000fe40004000000 */
[----:B------:R-:W-:Y:S01]  /*54c0*/  FSEL R31, -R3, 0.11223486810922622681, !P0 ;  /* 0x3de5db65031f7808 */ /* 0x000fe20004000100 */
[----:B------:R-:W-:-:S05]  /*54d0*/  IMAD.X R27, RZ, RZ, R27, P1 ;  /* 0x000000ffff1b7224 */ /* 0x000fca00008e061b */
        /* <DEDUP_REMOVED lines=13> */
[----:B------:R-:W-:Y:S02]  /*55b0*/  FSEL R5, R7, R5, !P0 ;  /* 0x0000000507057208 */ /* 0x000fe40004000000 */
[----:B------:R-:W-:-:S04]  /*55c0*/  ISETP.NE.AND P0, PT, R2, 0x32, PT ;  /* 0x000000320200780c */ /* 0x000fc80003f05270 */
[----:B------:R-:W-:-:S08]  /*55d0*/  DFMA R18, R4, -10, R18 ;  /* 0xc02400000412782b */ /* 0x000fd00000000012 */
[----:B------:R-:W-:-:S08]  /*55e0*/  DADD R18, R18, 10 ;  /* 0x4024000012127429 */ /* 0x000fd00000000000 */
[----:B------:R-:W-:Y:S01]  /*55f0*/  DADD R24, R24, R18 ;  /* 0x0000000018187229 */ /* 0x000fe20000000012 */
[----:B------:R-:W-:Y:S10]  /*5600*/  @P0 BRA `(.L_x_55) ;  /* 0xfffffff000f80947 */ /* 0x000ff4000383ffff */
[----:B------:R-:W2:Y:S01]  /*5610*/  LDL R20, [R1+0x14] ;  /* 0x0000140001147983 */ /* 0x000ea20000100800 */
[----:B------:R0:W-:Y:S05]  /*5620*/  BMOV.32 B6, R16 ;  /* 0x0000001006007356 */ /* 0x0001ea0000000000 */
[----:B------:R-:W2:Y:S01]  /*5630*/  LDL R21, [R1+0x18] ;  /* 0x0000180001157983 */ /* 0x000ea20000100800 */
[----:B------:R1:W-:Y:S05]  /*5640*/  BMOV.32 B7, R17 ;  /* 0x0000001107007356 */ /* 0x0003ea0000000000 */
[----:B------:R-:W-:Y:S01]  /*5650*/  IMAD.MOV.U32 R4, RZ, RZ, R24 ;  /* 0x000000ffff047224 */ /* 0x000fe200078e0018 */
[----:B------:R-:W2:Y:S01]  /*5660*/  LDL R2, [R1] ;  /* 0x0000000001027983 */ /* 0x000ea20000100800 */
[----:B------:R-:W-:-:S03]  /*5670*/  IMAD.MOV.U32 R5, RZ, RZ, R25 ;  /* 0x000000ffff057224 */ /* 0x000fc600078e0019 */
[----:B0-----:R-:W2:Y:S04]  /*5680*/  LDL R16, [R1+0x4] ;  /* 0x0000040001107983 */ /* 0x001ea80000100800 */
[----:B-1----:R-:W2:Y:S04]  /*5690*/  LDL R17, [R1+0x8] ;  /* 0x0000080001117983 */ /* 0x002ea80000100800 */
[----:B------:R-:W2:Y:S04]  /*56a0*/  LDL R18, [R1+0xc] ;  /* 0x00000c0001127983 */ /* 0x000ea80000100800 */
        /* <DEDUP_REMOVED lines=14> */
[----:B------:R0:W2:Y:S02]  /*5790*/  LDL R39, [R1+0x50] ;  /* 0x0000500001277983 */ /* 0x0000a40000100800 */
[----:B0-----:R-:W-:Y:S01]  /*57a0*/  VIADD R1, R1, 0x58 ;  /* 0x0000005801017836 */ /* 0x001fe20000000000 */
[----:B--2---:R-:W-:Y:S06]  /*57b0*/  RET.REL.NODEC R20 `(_Z23find_optimized_solutionP17curandStateXORWOWiPdS1_S1_S1_S1_PiS2_S1_S1_) ;  /* 0xffffffa814107950 */ /* 0x004fec0003c3ffff */
        .weak           $__internal_0_$__cuda_sm20_dblrcp_rn_slowpath_v3
        .type           $__internal_0_$__cuda_sm20_dblrcp_rn_slowpath_v3,@function
        .size           $__internal_0_$__cuda_sm20_dblrcp_rn_slowpath_v3,($__internal_1_$__cuda_sm20_div_rn_f64_full - $__internal_0_$__cuda_sm20_dblrcp_rn_slowpath_v3)
$__internal_0_$__cuda_sm20_dblrcp_rn_slowpath_v3:
[----:B------:R-:W-:Y:S01]  /*57c0*/  IMAD.MOV.U32 R12, RZ, RZ, R10 ;  /* 0x000000ffff0c7224 */ /* 0x000fe200078e000a */
[----:B------:R-:W-:Y:S01]  /*57d0*/  BSSY.RECONVERGENT B2, `(.L_x_56) ;  /* 0x0000026000027945 */ /* 0x000fe20003800200 */
[----:B------:R-:W-:-:S06]  /*57e0*/  IMAD.MOV.U32 R13, RZ, RZ, R11 ;  /* 0x000000ffff0d7224 */ /* 0x000fcc00078e000b */
[----:B------:R-:W-:-:S14]  /*57f0*/  DSETP.GTU.AND P0, PT, |R12|, +INF , PT ;  /* 0x7ff000000c00742a */ /* 0x000fdc0003f0c200 */
[----:B------:R-:W-:Y:S05]  /*5800*/  @P0 BRA `(.L_x_57) ;  /* 0x0000000000800947 */ /* 0x000fea0003800000 */
[----:B------:R-:W-:-:S05]  /*5810*/  LOP3.LUT R8, R11, 0x7fffffff, RZ, 0xc0, !PT ;  /* 0x7fffffff0b087812 */ /* 0x000fca00078ec0ff */
[----:B------:R-:W-:-:S05]  /*5820*/  VIADD R5, R8, 0xffffffff ;  /* 0xffffffff08057836 */ /* 0x000fca0000000000 */
[----:B------:R-:W-:-:S13]  /*5830*/  ISETP.GE.U32.AND P0, PT, R5, 0x7fefffff, PT ;  /* 0x7fefffff0500780c */ /* 0x000fda0003f06070 */
[----:B------:R-:W-:Y:S01]  /*5840*/  @P0 LOP3.LUT R7, R13, 0x7ff00000, RZ, 0x3c, !PT ;  /* 0x7ff000000d070812 */ /* 0x000fe200078e3cff */
[----:B------:R-:W-:Y:S01]  /*5850*/  @P0 IMAD.MOV.U32 R6, RZ, RZ, RZ ;  /* 0x000000ffff060224 */ /* 0x000fe200078e00ff */
[----:B------:R-:W-:Y:S06]  /*5860*/  @P0 BRA `(.L_x_58) ;  /* 0x0000000000700947 */ /* 0x000fec0003800000 */
[----:B------:R-:W-:-:S13]  /*5870*/  ISETP.GE.U32.AND P0, PT, R8, 0x1000001, PT ;  /* 0x010000010800780c */ /* 0x000fda0003f06070 */
[----:B------:R-:W-:Y:S05]  /*5880*/  @!P0 BRA `(.L_x_59) ;  /* 0x0000000000388947 */ /* 0x000fea0003800000 */
[----:B------:R-:W-:Y:S02]  /*5890*/  VIADD R7, R13, 0xc0200000 ;  /* 0xc02000000d077836 */ /* 0x000fe40000000000 */
[----:B------:R-:W-:Y:S02]  /*58a0*/  IMAD.MOV.U32 R6, RZ, RZ, R12 ;  /* 0x000000ffff067224 */ /* 0x000fe400078e000c */
[----:B------:R-:W0:Y:S01]  /*58b0*/  MUFU.RCP64H R9, R7 ;  /* 0x0000000700097308 */ /* 0x000e220000001800 */
[----:B------:R-:W-:-:S06]  /*58c0*/  IMAD.MOV.U32 R8, RZ, RZ, R3 ;  /* 0x000000ffff087224 */ /* 0x000fcc00078e0003 */
[----:B0-----:R-:W-:-:S08]  /*58d0*/  DFMA R10, -R6, R8, 1 ;  /* 0x3ff00000060a742b */ /* 0x001fd00000000108 */
[----:B------:R-:W-:-:S08]  /*58e0*/  DFMA R10, R10, R10, R10 ;  /* 0x0000000a0a0a722b */ /* 0x000fd0000000000a */
[----:B------:R-:W-:-:S08]  /*58f0*/  DFMA R10, R8, R10, R8 ;  /* 0x0000000a080a722b */ /* 0x000fd00000000008 */
[----:B------:R-:W-:-:S08]  /*5900*/  DFMA R8, -R6, R10, 1 ;  /* 0x3ff000000608742b */ /* 0x000fd0000000010a */
[----:B------:R-:W-:-:S08]  /*5910*/  DFMA R8, R10, R8, R10 ;  /* 0x000000080a08722b */ /* 0x000fd0000000000a */
[----:B------:R-:W-:-:S08]  /*5920*/  DMUL R8, R8, 2.2250738585072013831e-308 ;  /* 0x0010000008087828 */ /* 0x000fd00000000000 */
[----:B------:R-:W-:-:S08]  /*5930*/  DFMA R10, -R12, R8, 1 ;  /* 0x3ff000000c0a742b */ /* 0x000fd00000000108 */
[----:B------:R-:W-:-:S08]  /*5940*/  DFMA R10, R10, R10, R10 ;  /* 0x0000000a0a0a722b */ /* 0x000fd0000000000a */
[----:B------:R-:W-:Y:S01]  /*5950*/  DFMA R6, R8, R10, R8 ;  /* 0x0000000a0806722b */ /* 0x000fe20000000008 */
[----:B------:R-:W-:Y:S10]  /*5960*/  BRA `(.L_x_58) ;  /* 0x0000000000307947 */ /* 0x000ff40003800000 */
.L_x_59:
[----:B------:R-:W-:Y:S01]  /*5970*/  DMUL R8, R12, 8.11296384146066816958e+31 ;  /* 0x469000000c087828 */ /* 0x000fe20000000000 */
[----:B------:R-:W-:-:S05]  /*5980*/  IMAD.MOV.U32 R6, RZ, RZ, R3 ;  /* 0x000000ffff067224 */ /* 0x000fca00078e0003 */
[----:B------:R-:W0:Y:S02]  /*5990*/  MUFU.RCP64H R7, R9 ;  /* 0x0000000900077308 */ /* 0x000e240000001800 */
[----:B0-----:R-:W-:-:S08]  /*59a0*/  DFMA R10, -R8, R6, 1 ;  /* 0x3ff00000080a742b */ /* 0x001fd00000000106 */
[----:B------:R-:W-:-:S08]  /*59b0*/  DFMA R10, R10, R10, R10 ;  /* 0x0000000a0a0a722b */ /* 0x000fd0000000000a */
[----:B------:R-:W-:-:S08]  /*59c0*/  DFMA R10, R6, R10, R6 ;  /* 0x0000000a060a722b */ /* 0x000fd00000000006 */
[----:B------:R-:W-:-:S08]  /*59d0*/  DFMA R6, -R8, R10, 1 ;  /* 0x3ff000000806742b */ /* 0x000fd0000000010a */
[----:B------:R-:W-:-:S08]  /*59e0*/  DFMA R6, R10, R6, R10 ;  /* 0x000000060a06722b */ /* 0x000fd0000000000a */
[----:B------:R-:W-:Y:S01]  /*59f0*/  DMUL R6, R6, 8.11296384146066816958e+31 ;  /* 0x4690000006067828 */ /* 0x000fe20000000000 */
[----:B------:R-:W-:Y:S10]  /*5a00*/  BRA `(.L_x_58) ;  /* 0x0000000000087947 */ /* 0x000ff40003800000 */
.L_x_57:
[----:B------:R-:W-:Y:S01]  /*5a10*/  LOP3.LUT R7, R13, 0x80000, RZ, 0xfc, !PT ;  /* 0x000800000d077812 */ /* 0x000fe200078efcff */
[----:B------:R-:W-:-:S07]  /*5a20*/  IMAD.MOV.U32 R6, RZ, RZ, R12 ;  /* 0x000000ffff067224 */ /* 0x000fce00078e000c */
.L_x_58:
[----:B------:R-:W-:Y:S05]  /*5a30*/  BSYNC.RECONVERGENT B2 ;  /* 0x0000000000027941 */ /* 0x000fea0003800200 */
.L_x_56:
[----:B------:R-:W-:Y:S02]  /*5a40*/  IMAD.MOV.U32 R5, RZ, RZ, 0x0 ;  /* 0x00000000ff057424 */ /* 0x000fe400078e00ff */
[----:B------:R-:W-:Y:S02]  /*5a50*/  IMAD.MOV.U32 R56, RZ, RZ, R6 ;  /* 0x000000ffff387224 */ /* 0x000fe400078e0006 */
[----:B------:R-:W-:Y:S01]  /*5a60*/  IMAD.MOV.U32 R57, RZ, RZ, R7 ;  /* 0x000000ffff397224 */ /* 0x000fe200078e0007 */
[----:B------:R-:W-:Y:S06]  /*5a70*/  RET.REL.NODEC R4 `(_Z23find_optimized_solutionP17curandStateXORWOWiPdS1_S1_S1_S1_PiS2_S1_S1_) ;  /* 0xffffffa404607950 */ /* 0x000fec0003c3ffff */
        .weak           $__internal_1_$__cuda_sm20_div_rn_f64_full
        .type           $__internal_1_$__cuda_sm20_div_rn_f64_full,@function
        .size           $__internal_1_$__cuda_sm20_div_rn_f64_full,($_Z23find_optimized_solutionP17curandStateXORWOWiPdS1_S1_S1_S1_PiS2_S1_S1_$__internal_accurate_pow - $__internal_1_$__cuda_sm20_div_rn_f64_full)
$__internal_1_$__cuda_sm20_div_rn_f64_full:
[C---:B------:R-:W-:Y:S01]  /*5a80*/  FSETP.GEU.AND P0, PT, |R11|.reuse, 1.469367938527859385e-39, PT ;  /* 0x001000000b00780b */ /* 0x040fe20003f0e200 */
[--C-:B------:R-:W-:Y:S01]  /*5a90*/  IMAD.MOV.U32 R4, RZ, RZ, R10.reuse ;  /* 0x000000ffff047224 */ /* 0x100fe200078e000a */
[----:B------:R-:W-:Y:S01]  /*5aa0*/  LOP3.LUT R6, R11, 0x800fffff, RZ, 0xc0, !PT ;  /* 0x800fffff0b067812 */ /* 0x000fe200078ec0ff */
[----:B------:R-:W-:Y:S01]  /*5ab0*/  IMAD.MOV.U32 R5, RZ, RZ, R11 ;  /* 0x000000ffff057224 */ /* 0x000fe200078e000b */
[C---:B------:R-:W-:Y:S01]  /*5ac0*/  FSETP.GEU.AND P2, PT, |R9|.reuse, 1.469367938527859385e-39, PT ;  /* 0x001000000900780b */ /* 0x040fe20003f4e200 */
[----:B------:R-:W-:Y:S01]  /*5ad0*/  IMAD.MOV.U32 R12, RZ, RZ, 0x1 ;  /* 0x00000001ff0c7424 */ /* 0x000fe200078e00ff */
[----:B------:R-:W-:Y:S01]  /*5ae0*/  LOP3.LUT R7, R6, 0x3ff00000, RZ, 0xfc, !PT ;  /* 0x3ff0000006077812 */ /* 0x000fe200078efcff */
[----:B------:R-:W-:Y:S01]  /*5af0*/  IMAD.MOV.U32 R6, RZ, RZ, R10 ;  /* 0x000000ffff067224 */ /* 0x000fe200078e000a */
[----:B------:R-:W-:Y:S01]  /*5b00*/  LOP3.LUT R27, R9, 0x7ff00000, RZ, 0xc0, !PT ;  /* 0x7ff00000091b7812 */ /* 0x000fe200078ec0ff */
[----:B------:R-:W-:Y:S01]  /*5b10*/  IMAD.MOV.U32 R25, RZ, RZ, 0x1ca00000 ;  /* 0x1ca00000ff197424 */ /* 0x000fe200078e00ff */
[----:B------:R-:W-:Y:S01]  /*5b20*/  LOP3.LUT R26, R11, 0x7ff00000, RZ, 0xc0, !PT ;  /* 0x7ff000000b1a7812 */ /* 0x000fe200078ec0ff */
[----:B------:R-:W-:Y:S01]  /*5b30*/  IMAD.MOV.U32 R10, RZ, RZ, R8 ;  /* 0x000000ffff0a7224 */ /* 0x000fe200078e0008 */
[----:B------:R-:W-:Y:S01]  /*5b40*/  BSSY.RECONVERGENT B1, `(.L_x_60) ;  /* 0x000004e000017945 */ /* 0x000fe20003800200 */
[----:B------:R-:W-:Y:S01]  /*5b50*/  @!P0 DMUL R6, R4, 8.98846567431157953865e+307 ;  /* 0x7fe0000004068828 */ /* 0x000fe20000000000 */
[----:B------:R-:W-:Y:S01]  /*5b60*/  ISETP.GE.U32.AND P1, PT, R27, R26, PT ;  /* 0x0000001a1b00720c */ /* 0x000fe20003f26070 */
[----:B------:R-:W-:-:S02]  /*5b70*/  IMAD.MOV.U32 R24, RZ, RZ, R27 ;  /* 0x000000ffff187224 */ /* 0x000fc400078e001b */
[----:B------:R-:W-:Y:S02]  /*5b80*/  @!P2 LOP3.LUT R3, R5, 0x7ff00000, RZ, 0xc0, !PT ;  /* 0x7ff000000503a812 */ /* 0x000fe400078ec0ff */
[----:B------:R-:W0:Y:S01]  /*5b90*/  MUFU.RCP64H R13, R7 ;  /* 0x00000007000d7308 */ /* 0x000e220000001800 */
[----:B------:R-:W-:Y:S02]  /*5ba0*/  SEL R11, R25, 0x63400000, !P1 ;  /* 0x63400000190b7807 */ /* 0x000fe40004800000 */
[----:B------:R-:W-:Y:S02]  /*5bb0*/  @!P2 ISETP.GE.U32.AND P3, PT, R27, R3, PT ;  /* 0x000000031b00a20c */ /* 0x000fe40003f66070 */
[----:B------:R-:W-:Y:S02]  /*5bc0*/  LOP3.LUT R11, R11, 0x800fffff, R9, 0xf8, !PT ;  /* 0x800fffff0b0b7812 */ /* 0x000fe400078ef809 */
[----:B------:R-:W-:-:S04]  /*5bd0*/  @!P2 SEL R3, R25, 0x63400000, !P3 ;  /* 0x634000001903a807 */ /* 0x000fc80005800000 */
[----:B------:R-:W-:Y:S01]  /*5be0*/  @!P2 LOP3.LUT R3, R3, 0x80000000, R9, 0xf8, !PT ;  /* 0x800000000303a812 */ /* 0x000fe200078ef809 */
[----:B0-----:R-:W-:-:S08]  /*5bf0*/  DFMA R14, R12, -R6, 1 ;  /* 0x3ff000000c0e742b */ /* 0x001fd00000000806 */
[----:B------:R-:W-:-:S08]  /*5c00*/  DFMA R14, R14, R14, R14 ;  /* 0x0000000e0e0e722b */ /* 0x000fd0000000000e */
[----:B------:R-:W-:Y:S01]  /*5c10*/  DFMA R14, R12, R14, R12 ;  /* 0x0000000e0c0e722b */ /* 0x000fe2000000000c */
[----:B------:R-:W-:Y:S01]  /*5c20*/  @!P2 LOP3.LUT R13, R3, 0x100000, RZ, 0xfc, !PT ;  /* 0x00100000030da812 */ /* 0x000fe200078efcff */
[----:B------:R-:W-:Y:S02]  /*5c30*/  @!P2 IMAD.MOV.U32 R12, RZ, RZ, RZ ;  /* 0x000000ffff0ca224 */ /* 0x000fe400078e00ff */
[----:B------:R-:W-:Y:S01]  /*5c40*/  IMAD.MOV.U32 R3, RZ, RZ, R26 ;  /* 0x000000ffff037224 */ /* 0x000fe200078e001a */
[----:B------:R-:W-:-:S03]  /*5c50*/  @!P0 LOP3.LUT R3, R7, 0x7ff00000, RZ, 0xc0, !PT ;  /* 0x7ff0000007038812 */ /* 0x000fc600078ec0ff */
[----:B------:R-:W-:Y:S02]  /*5c60*/  DFMA R20, R14, -R6, 1 ;  /* 0x3ff000000e14742b */ /* 0x000fe40000000806 */
[----:B------:R-:W-:Y:S01]  /*5c70*/  @!P2 DFMA R10, R10, 2, -R12 ;  /* 0x400000000a0aa82b */ /* 0x000fe2000000080c */
[----:B------:R-:W-:-:S05]  /*5c80*/  VIADD R28, R3, 0xffffffff ;  /* 0xffffffff031c7836 */ /* 0x000fca0000000000 */
[----:B------:R-:W-:-:S04]  /*5c90*/  DFMA R14, R14, R20, R14 ;  /* 0x000000140e0e722b */ /* 0x000fc8000000000e */
[----:B------:R-:W-:-:S04]  /*5ca0*/  @!P2 LOP3.LUT R24, R11, 0x7ff00000, RZ, 0xc0, !PT ;  /* 0x7ff000000b18a812 */ /* 0x000fc800078ec0ff */
[----:B------:R-:W-:Y:S01]  /*5cb0*/  DMUL R12, R14, R10 ;  /* 0x0000000a0e0c7228 */ /* 0x000fe20000000000 */
[----:B------:R-:W-:-:S05]  /*5cc0*/  VIADD R26, R24, 0xffffffff ;  /* 0xffffffff181a7836 */ /* 0x000fca0000000000 */
[----:B------:R-:W-:Y:S02]  /*5cd0*/  ISETP.GT.U32.AND P0, PT, R26, 0x7feffffe, PT ;  /* 0x7feffffe1a00780c */ /* 0x000fe40003f04070 */
[----:B------:R-:W-:Y:S02]  /*5ce0*/  DFMA R20, R12, -R6, R10 ;  /* 0x800000060c14722b */ /* 0x000fe4000000000a */
[----:B------:R-:W-:-:S06]  /*5cf0*/  ISETP.GT.U32.OR P0, PT, R28, 0x7feffffe, P0 ;  /* 0x7feffffe1c00780c */ /* 0x000fcc0000704470 */
[----:B------:R-:W-:-:S07]  /*5d00*/  DFMA R14, R14, R20, R12 ;  /* 0x000000140e0e722b */ /* 0x000fce000000000c */
[----:B------:R-:W-:Y:S05]  /*5d10*/  @P0 BRA `(.L_x_61) ;  /* 0x00000000006c0947 */ /* 0x000fea0003800000 */
[----:B------:R-:W-:-:S04]  /*5d20*/  LOP3.LUT R8, R5, 0x7ff00000, RZ, 0xc0, !PT ;  /* 0x7ff0000005087812 */ /* 0x000fc800078ec0ff */
[CC--:B------:R-:W-:Y:S02]  /*5d30*/  VIADDMNMX R3, R27.reuse, -R8.reuse, 0xb9600000, !PT ;  /* 0xb96000001b037446 */ /* 0x0c0fe40007800908 */
[----:B------:R-:W-:Y:S01]  /*5d40*/  ISETP.GE.U32.AND P0, PT, R27, R8, PT ;  /* 0x000000081b00720c */ /* 0x000fe20003f06070 */
[----:B------:R-:W-:Y:S01]  /*5d50*/  IMAD.MOV.U32 R8, RZ, RZ, RZ ;  /* 0x000000ffff087224 */ /* 0x000fe200078e00ff */
[----:B------:R-:W-:Y:S02]  /*5d60*/  VIMNMX R3, PT, PT, R3, 0x46a00000, PT ;  /* 0x46a0000003037848 */ /* 0x000fe40003fe0100 */
[----:B------:R-:W-:-:S05]  /*5d70*/  SEL R20, R25, 0x63400000, !P0 ;  /* 0x6340000019147807 */ /* 0x000fca0004000000 */
[----:B------:R-:W-:-:S04]  /*5d80*/  IMAD.IADD R20, R3, 0x1, -R20 ;  /* 0x0000000103147824 */ /* 0x000fc800078e0a14 */
[----:B------:R-:W-:-:S06]  /*5d90*/  VIADD R9, R20, 0x7fe00000 ;  /* 0x7fe0000014097836 */ /* 0x000fcc0000000000 */
[----:B------:R-:W-:-:S10]  /*5da0*/  DMUL R12, R14, R8 ;  /* 0x000000080e0c7228 */ /* 0x000fd40000000000 */
[----:B------:R-:W-:-:S13]  /*5db0*/  FSETP.GTU.AND P0, PT, |R13|, 1.469367938527859385e-39, PT ;  /* 0x001000000d00780b */ /* 0x000fda0003f0c200 */
[----:B------:R-:W-:Y:S05]  /*5dc0*/  @P0 BRA `(.L_x_62) ;  /* 0x0000000000940947 */ /* 0x000fea0003800000 */
[----:B------:R-:W-:Y:S01]  /*5dd0*/  DFMA R6, R14, -R6, R10 ;  /* 0x800000060e06722b */ /* 0x000fe2000000000a */
[----:B------:R-:W-:-:S09]  /*5de0*/  IMAD.MOV.U32 R8, RZ, RZ, RZ ;  /* 0x000000ffff087224 */ /* 0x000fd200078e00ff */
[C---:B------:R-:W-:Y:S02]  /*5df0*/  FSETP.NEU.AND P0, PT, R7.reuse, RZ, PT ;  /* 0x000000ff0700720b */ /* 0x040fe40003f0d000 */
[----:B------:R-:W-:-:S04]  /*5e00*/  LOP3.LUT R3, R7, 0x80000000, R5, 0x48, !PT ;  /* 0x8000000007037812 */ /* 0x000fc800078e4805 */
[----:B------:R-:W-:-:S07]  /*5e10*/  LOP3.LUT R9, R3, R9, RZ, 0xfc, !PT ;  /* 0x0000000903097212 */ /* 0x000fce00078efcff */
[----:B------:R-:W-:Y:S05]  /*5e20*/  @!P0 BRA `(.L_x_62) ;  /* 0x00000000007c8947 */ /* 0x000fea0003800000 */
[----:B------:R-:W-:Y:S01]  /*5e30*/  IMAD.MOV R5, RZ, RZ, -R20 ;  /* 0x000000ffff057224 */ /* 0x000fe200078e0a14 */
[----:B------:R-:W-:Y:S01]  /*5e40*/  DMUL.RP R8, R14, R8 ;  /* 0x000000080e087228 */ /* 0x000fe20000008000 */
[----:B------:R-:W-:-:S06]  /*5e50*/  IMAD.MOV.U32 R4, RZ, RZ, RZ ;  /* 0x000000ffff047224 */ /* 0x000fcc00078e00ff */
[----:B------:R-:W-:-:S03]  /*5e60*/  DFMA R4, R12, -R4, R14 ;  /* 0x800000040c04722b */ /* 0x000fc6000000000e */
[----:B------:R-:W-:-:S03]  /*5e70*/  LOP3.LUT R3, R9, R3, RZ, 0x3c, !PT ;  /* 0x0000000309037212 */ /* 0x000fc600078e3cff */
[----:B------:R-:W-:-:S04]  /*5e80*/  IADD3 R4, PT, PT, -R20, -0x43300000, RZ ;  /* 0xbcd0000014047810 */ /* 0x000fc80007ffe1ff */
[----:B------:R-:W-:-:S04]  /*5e90*/  FSETP.NEU.AND P0, PT, |R5|, R4, PT ;  /* 0x000000040500720b */ /* 0x000fc80003f0d200 */
[----:B------:R-:W-:Y:S02]  /*5ea0*/  FSEL R12, R8, R12, !P0 ;  /* 0x0000000c080c7208 */ /* 0x000fe40004000000 */
[----:B------:R-:W-:Y:S01]  /*5eb0*/  FSEL R13, R3, R13, !P0 ;  /* 0x0000000d030d7208 */ /* 0x000fe20004000000 */
[----:B------:R-:W-:Y:S06]  /*5ec0*/  BRA `(.L_x_62) ;  /* 0x0000000000547947 */ /* 0x000fec0003800000 */
.L_x_61:
[----:B------:R-:W-:-:S14]  /*5ed0*/  DSETP.NAN.AND P0, PT, R8, R8, PT ;  /* 0x000000080800722a */ /* 0x000fdc0003f08000 */
[----:B------:R-:W-:Y:S05]  /*5ee0*/  @P0 BRA `(.L_x_63) ;  /* 0x0000000000440947 */ /* 0x000fea0003800000 */
[----:B------:R-:W-:-:S14]  /*5ef0*/  DSETP.NAN.AND P0, PT, R4, R4, PT ;  /* 0x000000040400722a */ /* 0x000fdc0003f08000 */
[----:B------:R-:W-:Y:S05]  /*5f00*/  @P0 BRA `(.L_x_64) ;  /* 0x0000000000300947 */ /* 0x000fea0003800000 */
[----:B------:R-:W-:Y:S01]  /*5f10*/  ISETP.NE.AND P0, PT, R24, R3, PT ;  /* 0x000000031800720c */ /* 0x000fe20003f05270 */
[----:B------:R-:W-:Y:S02]  /*5f20*/  IMAD.MOV.U32 R12, RZ, RZ, 0x0 ;  /* 0x00000000ff0c7424 */ /* 0x000fe400078e00ff */
[----:B------:R-:W-:-:S10]  /*5f30*/  IMAD.MOV.U32 R13, RZ, RZ, -0x80000 ;  /* 0xfff80000ff0d7424 */ /* 0x000fd400078e00ff */
[----:B------:R-:W-:Y:S05]  /*5f40*/  @!P0 BRA `(.L_x_62) ;  /* 0x0000000000348947 */ /* 0x000fea0003800000 */
[----:B------:R-:W-:Y:S02]  /*5f50*/  ISETP.NE.AND P0, PT, R24, 0x7ff00000, PT ;  /* 0x7ff000001800780c */ /* 0x000fe40003f05270 */
[----:B------:R-:W-:Y:S02]  /*5f60*/  LOP3.LUT R13, R9, 0x80000000, R5, 0x48, !PT ;  /* 0x80000000090d7812 */ /* 0x000fe400078e4805 */
[----:B------:R-:W-:-:S13]  /*5f70*/  ISETP.EQ.OR P0, PT, R3, RZ, !P0 ;  /* 0x000000ff0300720c */ /* 0x000fda0004702670 */
[----:B------:R-:W-:Y:S01]  /*5f80*/  @P0 LOP3.LUT R3, R13, 0x7ff00000, RZ, 0xfc, !PT ;  /* 0x7ff000000d030812 */ /* 0x000fe200078efcff */
[----:B------:R-:W-:Y:S02]  /*5f90*/  @!P0 IMAD.MOV.U32 R12, RZ, RZ, RZ ;  /* 0x000000ffff0c8224 */ /* 0x000fe400078e00ff */
[----:B------:R-:W-:Y:S02]  /*5fa0*/  @P0 IMAD.MOV.U32 R12, RZ, RZ, RZ ;  /* 0x000000ffff0c0224 */ /* 0x000fe400078e00ff */
[----:B------:R-:W-:Y:S01]  /*5fb0*/  @P0 IMAD.MOV.U32 R13, RZ, RZ, R3 ;  /* 0x000000ffff0d0224 */ /* 0x000fe200078e0003 */
[----:B------:R-:W-:Y:S06]  /*5fc0*/  BRA `(.L_x_62) ;  /* 0x0000000000147947 */ /* 0x000fec0003800000 */
.L_x_64:
[----:B------:R-:W-:Y:S01]  /*5fd0*/  LOP3.LUT R13, R5, 0x80000, RZ, 0xfc, !PT ;  /* 0x00080000050d7812 */ /* 0x000fe200078efcff */
[----:B------:R-:W-:Y:S01]  /*5fe0*/  IMAD.MOV.U32 R12, RZ, RZ, R4 ;  /* 0x000000ffff0c7224 */ /* 0x000fe200078e0004 */
[----:B------:R-:W-:Y:S06]  /*5ff0*/  BRA `(.L_x_62) ;  /* 0x0000000000087947 */ /* 0x000fec0003800000 */
.L_x_63:
[----:B------:R-:W-:Y:S01]  /*6000*/  LOP3.LUT R13, R9, 0x80000, RZ, 0xfc, !PT ;  /* 0x00080000090d7812 */ /* 0x000fe200078efcff */
[----:B------:R-:W-:-:S07]  /*6010*/  IMAD.MOV.U32 R12, RZ, RZ, R8 ;  /* 0x000000ffff0c7224 */ /* 0x000fce00078e0008 */
.L_x_62:
[----:B------:R-:W-:Y:S05]  /*6020*/  BSYNC.RECONVERGENT B1 ;  /* 0x0000000000017941 */ /* 0x000fea0003800200 */
.L_x_60:
[----:B------:R-:W-:Y:S02]  /*6030*/  IMAD.MOV.U32 R4, RZ, RZ, R0 ;  /* 0x000000ffff047224 */ /* 0x000fe400078e0000 */
[----:B------:R-:W-:-:S04]  /*6040*/  IMAD.MOV.U32 R5, RZ, RZ, 0x0 ;  /* 0x00000000ff057424 */ /* 0x000fc800078e00ff */
[----:B------:R-:W-:Y:S05]  /*6050*/  RET.REL.NODEC R4 `(_Z23find_optimized_solutionP17curandStateXORWOWiPdS1_S1_S1_S1_PiS2_S1_S1_) ;  /* 0xffffff9c04e87950 */ /* 0x000fea0003c3ffff */
        .type           $_Z23find_optimized_solutionP17curandStateXORWOWiPdS1_S1_S1_S1_PiS2_S1_S1_$__internal_accurate_pow,@function
        .size           $_Z23find_optimized_solutionP17curandStateXORWOWiPdS1_S1_S1_S1_PiS2_S1_S1_$__internal_accurate_pow,($_Z23find_optimized_solutionP17curandStateXORWOWiPdS1_S1_S1_S1_PiS2_S1_S1_$__internal_trig_reduction_slowpathd - $_Z23find_optimized_solutionP17curandStateXORWOWiPdS1_S1_S1_S1_PiS2_S1_S1_$__internal_accurate_pow)
$_Z23find_optimized_solutionP17curandStateXORWOWiPdS1_S1_S1_S1_PiS2_S1_S1_$__internal_accurate_pow:
[----:B------:R-:W-:Y:S02]  /*6060*/  VIADD R1, R1, 0xffffffd0 ;  /* 0xffffffd001017836 */ /* 0x000fe40000000000 */
[----:B------:R-:W-:-:S03]  /*6070*/  IMAD.MOV.U32 R3, RZ, RZ, R5 ;  /* 0x000000ffff037224 */ /* 0x000fc600078e0005 */
        /* <DEDUP_REMOVED lines=10> */
[----:B------:R0:W-:Y:S02]  /*6120*/  STL [R1], R2 ;  /* 0x0000000201007387 */ /* 0x0001e40000100800 */
[----:B0-----:R-:W-:Y:S01]  /*6130*/  IMAD.MOV.U32 R2, RZ, RZ, R4 ;  /* 0x000000ffff027224 */ /* 0x001fe200078e0004 */
[----:B------:R-:W-:Y:S01]  /*6140*/  ISETP.GT.U32.AND P0, PT, R3, 0xfffff, PT ;  /* 0x000fffff0300780c */ /* 0x000fe20003f04070 */
[----:B------:R-:W-:Y:S01]  /*6150*/  IMAD.MOV.U32 R0, RZ, RZ, R3 ;  /* 0x000000ffff007224 */ /* 0x000fe200078e0003 */
[----:B------:R-:W-:Y:S01]  /*6160*/  UMOV UR4, 0x7d2cafe2 ;  /* 0x7d2cafe200047882 */ /* 0x000fe20000000000 */
[----:B------:R-:W-:Y:S01]  /*6170*/  IMAD.MOV.U32 R10, RZ, RZ, RZ ;  /* 0x000000ffff0a7224 */ /* 0x000fe200078e00ff */
[----:B------:R-:W-:Y:S01]  /*6180*/  UMOV UR5, 0x3eb0f5ff ;  /* 0x3eb0f5ff00057882 */ /* 0x000fe20000000000 */
[----:B------:R-:W-:Y:S01]  /*6190*/  IMAD.MOV.U32 R14, RZ, RZ, 0x41ad3b5a ;  /* 0x41ad3b5aff0e7424 */ /* 0x000fe200078e00ff */
[----:B------:R-:W-:Y:S01]  /*61a0*/  UMOV UR6, 0x3b39803f ;  /* 0x3b39803f00067882 */ /* 0x000fe20000000000 */
[----:B------:R-:W-:Y:S01]  /*61b0*/  IMAD.MOV.U32 R15, RZ, RZ, 0x3ed0f5d2 ;  /* 0x3ed0f5d2ff0f7424 */ /* 0x000fe200078e00ff */
[----:B------:R-:W-:Y:S01]  /*61c0*/  UMOV UR7, 0x3c7abc9e ;  /* 0x3c7abc9e00077882 */ /* 0x000fe20000000000 */
[----:B------:R-:W-:Y:S04]  /*61d0*/  BSSY.RECONVERGENT B0, `(.L_x_65) ;  /* 0x000009b000007945 */ /* 0x000fe80003800200 */
[----:B------:R-:W-:-:S10]  /*61e0*/  @!P0 DMUL R22, R2, 1.80143985094819840000e+16 ;  /* 0x4350000002168828 */ /* 0x000fd40000000000 */
[----:B------:R-:W-:Y:S02]  /*61f0*/  @!P0 IMAD.MOV.U32 R0, RZ, RZ, R23 ;  /* 0x000000ffff008224 */ /* 0x000fe400078e0017 */
[----:B------:R-:W-:-:S03]  /*6200*/  @!P0 IMAD.MOV.U32 R2, RZ, RZ, R22 ;  /* 0x000000ffff028224 */ /* 0x000fc600078e0016 */
[----:B------:R-:W-:Y:S01]  /*6210*/  LOP3.LUT R0, R0, 0x800fffff, RZ, 0xc0, !PT ;  /* 0x800fffff00007812 */ /* 0x000fe200078ec0ff */
[----:B------:R-:W-:Y:S01]  /*6220*/  IMAD.MOV.U32 R4, RZ, RZ, R2 ;  /* 0x000000ffff047224 */ /* 0x000fe200078e0002 */
[----:B------:R-:W-:Y:S02]  /*6230*/  SHF.R.U32.HI R2, RZ, 0x14, R3 ;  /* 0x00000014ff027819 */ /* 0x000fe40000011603 */
[----:B------:R-:W-:Y:S02]  /*6240*/  LOP3.LUT R5, R0, 0x3ff00000, RZ, 0xfc, !PT ;  /* 0x3ff0000000057812 */ /* 0x000fe400078efcff */
[----:B------:R-:W-:Y:S02]  /*6250*/  @!P0 LEA.HI R2, R23, 0xffffffca, RZ, 0xc ;  /* 0xffffffca17028811 */ /* 0x000fe400078f60ff */
[----:B------:R-:W-:-:S03]  /*6260*/  ISETP.GE.U32.AND P1, PT, R5, 0x3ff6a09f, PT ;  /* 0x3ff6a09f0500780c */ /* 0x000fc60003f26070 */
[----:B------:R-:W-:-:S10]  /*6270*/  VIADD R3, R2, 0xfffffc01 ;  /* 0xfffffc0102037836 */ /* 0x000fd40000000000 */
[----:B------:R-:W-:Y:S02]  /*6280*/  @P1 VIADD R7, R5, 0xfff00000 ;  /* 0xfff0000005071836 */ /* 0x000fe40000000000 */
[----:B------:R-:W-:Y:S02]  /*6290*/  @P1 VIADD R3, R2, 0xfffffc02 ;  /* 0xfffffc0202031836 */ /* 0x000fe40000000000 */
[----:B------:R-:W-:-:S03]  /*62a0*/  @P1 IMAD.MOV.U32 R5, RZ, RZ, R7 ;  /* 0x000000ffff051224 */ /* 0x000fc600078e0007 */
[----:B------:R-:W-:Y:S01]  /*62b0*/  LOP3.LUT R2, R3, 0x80000000, RZ, 0x3c, !PT ;  /* 0x8000000003027812 */ /* 0x000fe200078e3cff */
[----:B------:R-:W-:Y:S02]  /*62c0*/  IMAD.MOV.U32 R3, RZ, RZ, 0x43300000 ;  /* 0x43300000ff037424 */ /* 0x000fe400078e00ff */
[----:B------:R-:W-:-:S06]  /*62d0*/  DADD R8, R4, 1 ;  /* 0x3ff0000004087429 */ /* 0x000fcc0000000000 */
[----:B------:R-:W0:Y:S02]  /*62e0*/  MUFU.RCP64H R11, R9 ;  /* 0x00000009000b7308 */ /* 0x000e240000001800 */
[----:B0-----:R-:W-:-:S08]  /*62f0*/  DFMA R6, -R8, R10, 1 ;  /* 0x3ff000000806742b */ /* 0x001fd0000000010a */
[----:B------:R-:W-:Y:S02]  /*6300*/  DFMA R12, R6, R6, R6 ;  /* 0x00000006060c722b */ /* 0x000fe40000000006 */
[----:B------:R-:W-:-:S06]  /*6310*/  DADD R6, R4, -1 ;  /* 0xbff0000004067429 */ /* 0x000fcc0000000000 */
[----:B------:R-:W-:-:S08]  /*6320*/  DFMA R12, R10, R12, R10 ;  /* 0x0000000c0a0c722b */ /* 0x000fd0000000000a */
[----:B------:R-:W-:-:S08]  /*6330*/  DMUL R4, R6, R12 ;  /* 0x0000000c06047228 */ /* 0x000fd00000000000 */
[----:B------:R-:W-:-:S08]  /*6340*/  DFMA R4, R6, R12, R4 ;  /* 0x0000000c0604722b */ /* 0x000fd00000000004 */
[CC--:B------:R-:W-:Y:S02]  /*6350*/  DMUL R10, R4.reuse, R4.reuse ;  /* 0x00000004040a7228 */ /* 0x0c0fe40000000000 */
[----:B------:R-:W-:-:S06]  /*6360*/  DMUL R24, R4, R4 ;  /* 0x0000000404187228 */ /* 0x000fcc0000000000 */
[----:B------:R-:W-:Y:S01]  /*6370*/  DFMA R8, R10, UR4, R14 ;  /* 0x000000040a087c2b */ /* 0x000fe2000800000e */
[----:B------:R-:W-:Y:S01]  /*6380*/  UMOV UR4, 0x75488a3f ;  /* 0x75488a3f00047882 */ /* 0x000fe20000000000 */
[----:B------:R-:W-:Y:S01]  /*6390*/  UMOV UR5, 0x3ef3b20a ;  /* 0x3ef3b20a00057882 */ /* 0x000fe20000000000 */
[----:B------:R-:W-:-:S05]  /*63a0*/  DADD R14, R6, -R4 ;  /* 0x00000000060e7229 */ /* 0x000fca0000000804 */
[----:B------:R-:W-:Y:S01]  /*63b0*/  DFMA R8, R10, R8, UR4 ;  /* 0x000000040a087e2b */ /* 0x000fe20008000008 */
[----:B------:R-:W-:Y:S01]  /*63c0*/  UMOV UR4, 0xe4faecd5 ;  /* 0xe4faecd500047882 */ /* 0x000fe20000000000 */
[----:B------:R-:W-:Y:S01]  /*63d0*/  UMOV UR5, 0x3f1745cd ;  /* 0x3f1745cd00057882 */ /* 0x000fe20000000000 */
[----:B------:R-:W-:-:S05]  /*63e0*/  DADD R14, R14, R14 ;  /* 0x000000000e0e7229 */ /* 0x000fca000000000e */
[----:B------:R-:W-:Y:S01]  /*63f0*/  DFMA R8, R10, R8, UR4 ;  /* 0x000000040a087e2b */ /* 0x000fe20008000008 */
[----:B------:R-:W-:Y:S01]  /*6400*/  UMOV UR4, 0x258a578b ;  /* 0x258a578b00047882 */ /* 0x000fe20000000000 */
[----:B------:R-:W-:Y:S01]  /*6410*/  UMOV UR5, 0x3f3c71c7 ;  /* 0x3f3c71c700057882 */ /* 0x000fe20000000000 */
[----:B------:R-:W-:Y:S02]  /*6420*/  DFMA R6, R6, -R4, R14 ;  /* 0x800000040606722b */ /* 0x000fe4000000000e */
[----:B------:R-:W-:-:S03]  /*6430*/  DMUL R14, R4, R24 ;  /* 0x00000018040e7228 */ /* 0x000fc60000000000 */
[----:B------:R-:W-:Y:S01]  /*6440*/  DFMA R8, R10, R8, UR4 ;  /* 0x000000040a087e2b */ /* 0x000fe20008000008 */
[----:B------:R-:W-:Y:S01]  /*6450*/  UMOV UR4, 0x9242b910 ;  /* 0x9242b91000047882 */ /* 0x000fe20000000000 */
[----:B------:R-:W-:Y:S01]  /*6460*/  UMOV UR5, 0x3f624924 ;  /* 0x3f62492400057882 */ /* 0x000fe20000000000 */
[----:B------:R-:W-:Y:S02]  /*6470*/  DMUL R6, R12, R6 ;  /* 0x000000060c067228 */ /* 0x000fe40000000000 */
[----:B------:R-:W-:-:S03]  /*6480*/  DFMA R26, R4, R24, -R14 ;  /* 0x00000018041a722b */ /* 0x000fc6000000080e */
[----:B------:R-:W-:Y:S01]  /*6490*/  DFMA R8, R10, R8, UR4 ;  /* 0x000000040a087e2b */ /* 0x000fe20008000008 */
[----:B------:R-:W-:Y:S01]  /*64a0*/  UMOV UR4, 0x99999dfb ;  /* 0x99999dfb00047882 */ /* 0x000fe20000000000 */
[----:B------:R-:W-:-:S03]  /*64b0*/  UMOV UR5, 0x3f899999 ;  /* 0x3f89999900057882 */ /* 0x000fc60000000000 */
[----:B------:R-:W-:Y:S01]  /*64c0*/  VIADD R13, R7, 0x100000 ;  /* 0x00100000070d7836 */ /* 0x000fe20000000000 */
[----:B------:R-:W-:Y:S01]  /*64d0*/  DFMA R26, R6, R24, R26 ;  /* 0x00000018061a722b */ /* 0x000fe2000000001a */
[----:B------:R-:W-:Y:S01]  /*64e0*/  IMAD.MOV.U32 R12, RZ, RZ, R6 ;  /* 0x000000ffff0c7224 */ /* 0x000fe200078e0006 */
[----:B------:R-:W-:Y:S01]  /*64f0*/  DFMA R8, R10, R8, UR4 ;  /* 0x000000040a087e2b */ /* 0x000fe20008000008 */
[----:B------:R-:W-:Y:S01]  /*6500*/  UMOV UR4, 0x55555555 ;  /* 0x5555555500047882 */ /* 0x000fe20000000000 */
[----:B------:R-:W-:-:S06]  /*6510*/  UMOV UR5, 0x3fb55555 ;  /* 0x3fb5555500057882 */ /* 0x000fcc0000000000 */
[----:B------:R-:W-:-:S08]  /*6520*/  DFMA R16, R10, R8, UR4 ;  /* 0x000000040a107e2b */ /* 0x000fd00008000008 */
[----:B------:R-:W-:Y:S01]  /*6530*/  DADD R18, -R16, UR4 ;  /* 0x0000000410127e29 */ /* 0x000fe20008000100 */
[----:B------:R-:W-:Y:S01]  /*6540*/  UMOV UR4, 0xb9e7b0 ;  /* 0x00b9e7b000047882 */ /* 0x000fe20000000000 */
[----:B------:R-:W-:-:S06]  /*6550*/  UMOV UR5, 0x3c46a4cb ;  /* 0x3c46a4cb00057882 */ /* 0x000fcc0000000000 */
[----:B------:R-:W-:Y:S02]  /*6560*/  DFMA R18, R10, R8, R18 ;  /* 0x000000080a12722b */ /* 0x000fe40000000012 */
[----:B------:R-:W-:-:S06]  /*6570*/  DFMA R10, R4, R4, -R24 ;  /* 0x00000004040a722b */ /* 0x000fcc0000000818 */
[----:B------:R-:W-:Y:S01]  /*6580*/  DADD R18, R18, -UR4 ;  /* 0x8000000412127e29 */ /* 0x000fe20008000000 */
[----:B------:R-:W-:Y:S01]  /*6590*/  UMOV UR4, 0x80000000 ;  /* 0x8000000000047882 */ /* 0x000fe20000000000 */
[----:B------:R-:W-:Y:S01]  /*65a0*/  DFMA R10, R4, R12, R10 ;  /* 0x0000000c040a722b */ /* 0x000fe2000000000a */
[----:B------:R-:W-:-:S05]  /*65b0*/  UMOV UR5, 0x43300000 ;  /* 0x4330000000057882 */ /* 0x000fca0000000000 */
[----:B------:R-:W-:Y:S02]  /*65c0*/  DADD R8, R16, R18 ;  /* 0x0000000010087229 */ /* 0x000fe40000000012 */
[----:B------:R-:W-:-:S06]  /*65d0*/  DFMA R10, R4, R10, R26 ;  /* 0x0000000a040a722b */ /* 0x000fcc000000001a */
[----:B------:R-:W-:Y:S02]  /*65e0*/  DMUL R12, R8, R14 ;  /* 0x0000000e080c7228 */ /* 0x000fe40000000000 */
[----:B------:R-:W-:-:S06]  /*65f0*/  DADD R16, R16, -R8 ;  /* 0x0000000010107229 */ /* 0x000fcc0000000808 */
[----:B------:R-:W-:Y:S02]  /*6600*/  DFMA R24, R8, R14, -R12 ;  /* 0x0000000e0818722b */ /* 0x000fe4000000080c */
[----:B------:R-:W-:-:S06]  /*6610*/  DADD R16, R18, R16 ;  /* 0x0000000012107229 */ /* 0x000fcc0000000010 */
[----:B------:R-:W-:-:S08]  /*6620*/  DFMA R10, R8, R10, R24 ;  /* 0x0000000a080a722b */ /* 0x000fd00000000018 */
[----:B------:R-:W-:-:S08]  /*6630*/  DFMA R10, R16, R14, R10 ;  /* 0x0000000e100a722b */ /* 0x000fd0000000000a */
[----:B------:R-:W-:-:S08]  /*6640*/  DADD R8, R12, R10 ;  /* 0x000000000c087229 */ /* 0x000fd0000000000a */
[--C-:B------:R-:W-:Y:S02]  /*6650*/  DADD R14, R4, R8.reuse ;  /* 0x00000000040e7229 */ /* 0x100fe40000000008 */
[----:B------:R-:W-:-:S06]  /*6660*/  DADD R12, R12, -R8 ;  /* 0x000000000c0c7229 */ /* 0x000fcc0000000808 */
[----:B------:R-:W-:Y:S02]  /*6670*/  DADD R4, R4, -R14 ;  /* 0x0000000004047229 */ /* 0x000fe4000000080e */
[----:B------:R-:W-:-:S06]  /*6680*/  DADD R12, R10, R12 ;  /* 0x000000000a0c7229 */ /* 0x000fcc000000000c */
[----:B------:R-:W-:-:S08]  /*6690*/  DADD R4, R8, R4 ;  /* 0x0000000008047229 */ /* 0x000fd00000000004 */
[----:B------:R-:W-:-:S08]  /*66a0*/  DADD R4, R12, R4 ;  /* 0x000000000c047229 */ /* 0x000fd00000000004 */
[----:B------:R-:W-:Y:S02]  /*66b0*/  DADD R4, R6, R4 ;  /* 0x0000000006047229 */ /* 0x000fe40000000004 */
[----:B------:R-:W-:Y:S01]  /*66c0*/  DADD R6, R2, -UR4 ;  /* 0x8000000402067e29 */ /* 0x000fe20008000000 */
[----:B------:R-:W-:Y:S01]  /*66d0*/  UMOV UR4, 0xfefa39ef ;  /* 0xfefa39ef00047882 */ /* 0x000fe20000000000 */
[----:B------:R-:W-:-:S04]  /*66e0*/  UMOV UR5, 0x3fe62e42 ;  /* 0x3fe62e4200057882 */ /* 0x000fc80000000000 */
[----:B------:R-:W-:-:S08]  /*66f0*/  DADD R2, R14, R4 ;  /* 0x000000000e027229 */ /* 0x000fd00000000004 */
[--C-:B------:R-:W-:Y:S02]  /*6700*/  DFMA R8, R6, UR4, R2.reuse ;  /* 0x0000000406087c2b */ /* 0x100fe40008000002 */
[----:B------:R-:W-:-:S06]  /*6710*/  DADD R14, R14, -R2 ;  /* 0x000000000e0e7229 */ /* 0x000fcc0000000802 */
[----:B------:R-:W-:Y:S02]  /*6720*/  DFMA R10, R6, -UR4, R8 ;  /* 0x80000004060a7c2b */ /* 0x000fe40008000008 */
[----:B------:R-:W-:-:S06]  /*6730*/  DADD R14, R4, R14 ;  /* 0x00000000040e7229 */ /* 0x000fcc000000000e */
[----:B------:R-:W-:-:S08]  /*6740*/  DADD R10, -R2, R10 ;  /* 0x00000000020a7229 */ /* 0x000fd0000000010a */
[----:B------:R-:W-:-:S08]  /*6750*/  DADD R10, R14, -R10 ;  /* 0x000000000e0a7229 */ /* 0x000fd0000000080a */
[----:B------:R-:W-:Y:S01]  /*6760*/  DFMA R10, R6, UR6, R10 ;  /* 0x00000006060a7c2b */ /* 0x000fe2000800000a */
[----:B------:R-:W-:Y:S02]  /*6770*/  IMAD.MOV.U32 R6, RZ, RZ, 0x652b82fe ;  /* 0x652b82feff067424 */ /* 0x000fe400078e00ff */
[----:B------:R-:W-:-:S05]  /*6780*/  IMAD.MOV.U32 R7, RZ, RZ, 0x3ff71547 ;  /* 0x3ff71547ff077424 */ /* 0x000fca00078e00ff */
[----:B------:R-:W-:-:S08]  /*6790*/  DADD R2, R8, R10 ;  /* 0x0000000008027229 */ /* 0x000fd0000000000a */
[----:B------:R-:W-:Y:S02]  /*67a0*/  DADD R8, R8, -R2 ;  /* 0x0000000008087229 */ /* 0x000fe40000000802 */
[----:B------:R-:W-:-:S06]  /*67b0*/  DMUL R4, R2, 2 ;  /* 0x4000000002047828 */ /* 0x000fcc0000000000 */
[----:B------:R-:W-:Y:S02]  /*67c0*/  DADD R8, R10, R8 ;  /* 0x000000000a087229 */ /* 0x000fe40000000008 */
[----:B------:R-:W-:-:S08]  /*67d0*/  DFMA R2, R2, 2, -R4 ;  /* 0x400000000202782b */ /* 0x000fd00000000804 */
[----:B------:R-:W-:-:S08]  /*67e0*/  DFMA R2, R8, 2, R2 ;  /* 0x400000000802782b */ /* 0x000fd00000000002 */
[----:B------:R-:W-:-:S08]  /*67f0*/  DADD R10, R4, R2 ;  /* 0x00000000040a7229 */ /* 0x000fd00000000002 */
[----:B------:R-:W-:Y:S02]  /*6800*/  DFMA R12, R10, R6, 6.75539944105574400000e+15 ;  /* 0x433800000a0c742b */ /* 0x000fe40000000006 */
[----:B------:R-:W-:Y:S01]  /*6810*/  FSETP.GEU.AND P0, PT, |R11|, 4.1917929649353027344, PT ;  /* 0x4086232b0b00780b */ /* 0x000fe20003f0e200 */
[----:B------:R-:W-:-:S05]  /*6820*/  DADD R4, R4, -R10 ;  /* 0x0000000004047229 */ /* 0x000fca000000080a */
[----:B------:R-:W-:-:S08]  /*6830*/  DADD R6, R12, -6.75539944105574400000e+15 ;  /* 0xc33800000c067429 */ /* 0x000fd00000000000 */
[----:B------:R-:W-:Y:S01]  /*6840*/  DFMA R8, R6, -UR4, R10 ;  /* 0x8000000406087c2b */ /* 0x000fe2000800000a */
[----:B------:R-:W-:Y:S01]  /*6850*/  UMOV UR4, 0x3b39803f ;  /* 0x3b39803f00047882 */ /* 0x000fe20000000000 */
[----:B------:R-:W-:-:S06]  /*6860*/  UMOV UR5, 0x3c7abc9e ;  /* 0x3c7abc9e00057882 */ /* 0x000fcc0000000000 */
[----:B------:R-:W-:Y:S01]  /*6870*/  DFMA R8, R6, -UR4, R8 ;  /* 0x8000000406087c2b */ /* 0x000fe20008000008 */
[----:B------:R-:W-:Y:S01]  /*6880*/  UMOV UR4, 0x69ce2bdf ;  /* 0x69ce2bdf00047882 */ /* 0x000fe20000000000 */
[----:B------:R-:W-:Y:S01]  /*6890*/  IMAD.MOV.U32 R6, RZ, RZ, -0x35dec16 ;  /* 0xfca213eaff067424 */ /* 0x000fe200078e00ff */
[----:B------:R-:W-:Y:S01]  /*68a0*/  UMOV UR5, 0x3e5ade15 ;  /* 0x3e5ade1500057882 */ /* 0x000fe20000000000 */
[----:B------:R-:W-:-:S06]  /*68b0*/  IMAD.MOV.U32 R7, RZ, RZ, 0x3e928af3 ;  /* 0x3e928af3ff077424 */ /* 0x000fcc00078e00ff */
[----:B------:R-:W-:Y:S01]  /*68c0*/  DFMA R6, R8, UR4, R6 ;  /* 0x0000000408067c2b */ /* 0x000fe20008000006 */
[----:B------:R-:W-:Y:S01]  /*68d0*/  UMOV UR4, 0x62401315 ;  /* 0x6240131500047882 */ /* 0x000fe20000000000 */
[----:B------:R-:W-:-:S06]  /*68e0*/  UMOV UR5, 0x3ec71dee ;  /* 0x3ec71dee00057882 */ /* 0x000fcc0000000000 */
[----:B------:R-:W-:Y:S01]  /*68f0*/  DFMA R6, R8, R6, UR4 ;  /* 0x0000000408067e2b */ /* 0x000fe20008000006 */
        /* <DEDUP_REMOVED lines=20> */
[----:B------:R-:W-:-:S08]  /*6a40*/  DFMA R6, R8, R6, UR4 ;  /* 0x0000000408067e2b */ /* 0x000fd00008000006 */
[----:B------:R-:W-:-:S08]  /*6a50*/  DFMA R6, R8, R6, 1 ;  /* 0x3ff000000806742b */ /* 0x000fd00000000006 */
[----:B------:R-:W-:Y:S02]  /*6a60*/  DFMA R6, R8, R6, 1 ;  /* 0x3ff000000806742b */ /* 0x000fe40000000006 */
[----:B------:R-:W-:-:S08]  /*6a70*/  DADD R8, R2, R4 ;  /* 0x0000000002087229 */ /* 0x000fd00000000004 */
[----:B------:R-:W-:Y:S02]  /*6a80*/  IMAD R3, R12, 0x100000, R7 ;  /* 0x001000000c037824 */ /* 0x000fe400078e0207 */
[----:B------:R-:W-:Y:S01]  /*6a90*/  IMAD.MOV.U32 R2, RZ, RZ, R6 ;  /* 0x000000ffff027224 */ /* 0x000fe200078e0006 */
[----:B------:R-:W-:Y:S06]  /*6aa0*/  @!P0 BRA `(.L_x_66) ;  /* 0x0000000000348947 */ /* 0x000fec0003800000 */
[----:B------:R-:W-:Y:S01]  /*6ab0*/  FSETP.GEU.AND P1, PT, |R11|, 4.2275390625, PT ;  /* 0x408748000b00780b */ /* 0x000fe20003f2e200 */
[C---:B------:R-:W-:Y:S02]  /*6ac0*/  DADD R2, R10.reuse, +INF ;  /* 0x7ff000000a027429 */ /* 0x040fe40000000000 */
[----:B------:R-:W-:-:S08]  /*6ad0*/  DSETP.GEU.AND P0, PT, R10, RZ, PT ;  /* 0x000000ff0a00722a */ /* 0x000fd00003f0e000 */
[----:B------:R-:W-:Y:S02]  /*6ae0*/  FSEL R2, R2, RZ, P0 ;  /* 0x000000ff02027208 */ /* 0x000fe40000000000 */
[----:B------:R-:W-:Y:S01]  /*6af0*/  @!P1 LEA.HI R0, R12, R12, RZ, 0x1 ;  /* 0x0000000c0c009211 */ /* 0x000fe200078f08ff */
[----:B------:R-:W-:Y:S01]  /*6b00*/  @!P1 IMAD.MOV.U32 R4, RZ, RZ, R6 ;  /* 0x000000ffff049224 */ /* 0x000fe200078e0006 */
[----:B------:R-:W-:Y:S01]  /*6b10*/  FSEL R3, R3, RZ, P0 ;  /* 0x000000ff03037208 */ /* 0x000fe20000000000 */
[----:B------:R-:W-:Y:S01]  /*6b20*/  @!P1 IMAD.MOV.U32 R6, RZ, RZ, RZ ;  /* 0x000000ffff069224 */ /* 0x000fe200078e00ff */
[----:B------:R-:W-:-:S05]  /*6b30*/  @!P1 SHF.R.S32.HI R5, RZ, 0x1, R0 ;  /* 0x00000001ff059819 */ /* 0x000fca0000011400 */
[----:B------:R-:W-:Y:S02]  /*6b40*/  @!P1 IMAD.IADD R12, R12, 0x1, -R5 ;  /* 0x000000010c0c9824 */ /* 0x000fe400078e0a05 */
[----:B------:R-:W-:-:S03]  /*6b50*/  @!P1 IMAD R5, R5, 0x100000, R7 ;  /* 0x0010000005059824 */ /* 0x000fc600078e0207 */
[----:B------:R-:W-:-:S06]  /*6b60*/  @!P1 LEA R7, R12, 0x3ff00000, 0x14 ;  /* 0x3ff000000c079811 */ /* 0x000fcc00078ea0ff */
[----:B------:R-:W-:-:S11]  /*6b70*/  @!P1 DMUL R2, R4, R6 ;  /* 0x0000000604029228 */ /* 0x000fd60000000000 */
.L_x_66:
[----:B------:R-:W-:Y:S05]  /*6b80*/  BSYNC.RECONVERGENT B0 ;  /* 0x0000000000007941 */ /* 0x000fea0003800200 */
.L_x_65:
[----:B------:R-:W-:Y:S01]  /*6b90*/  DFMA R4, R8, R2, R2 ;  /* 0x000000020804722b */ /* 0x000fe20000000002 */
[----:B------:R-:W2:Y:S01]  /*6ba0*/  LDL R16, [R1+0x4] ;  /* 0x0000040001107983 */ /* 0x000ea20000100800 */
[----:B------:R-:W-:-:S03]  /*6bb0*/  DSETP.NEU.AND P0, PT, |R2|, +INF , PT ;  /* 0x7ff000000200742a */ /* 0x000fc60003f0d200 */
[----:B------:R-:W2:Y:S04]  /*6bc0*/  LDL R17, [R1+0x8] ;  /* 0x0000080001117983 */ /* 0x000ea80000100800 */
[----:B------:R-:W2:Y:S01]  /*6bd0*/  LDL R18, [R1+0xc] ;  /* 0x00000c0001127983 */ /* 0x000ea20000100800 */
[----:B------:R-:W-:Y:S02]  /*6be0*/  FSEL R4, R2, R4, !P0 ;  /* 0x0000000402047208 */ /* 0x000fe40004000000 */
[----:B------:R-:W-:Y:S01]  /*6bf0*/  FSEL R5, R3, R5, !P0 ;  /* 0x0000000503057208 */ /* 0x000fe20004000000 */
[----:B------:R-:W2:Y:S04]  /*6c00*/  LDL R2, [R1] ;  /* 0x0000000001027983 */ /* 0x000ea80000100800 */
        /* <DEDUP_REMOVED lines=9> */
        .type           $_Z23find_optimized_solutionP17curandStateXORWOWiPdS1_S1_S1_S1_PiS2_S1_S1_$__internal_trig_reduction_slowpathd,@function
        .size           $_Z23find_optimized_solutionP17curandStateXORWOWiPdS1_S1_S1_S1_PiS2_S1_S1_$__internal_trig_reduction_slowpathd,(.L_x_78 - $_Z23find_optimized_solutionP17curandStateXORWOWiPdS1_S1_S1_S1_PiS2_S1_S1_$__internal_trig_reduction_slowpathd)
$_Z23find_optimized_solutionP17curandStateXORWOWiPdS1_S1_S1_S1_PiS2_S1_S1_$__internal_trig_reduction_slowpathd:
[----:B------:R-:W-:-:S05]  /*6ca0*/  VIADD R1, R1, 0xffffffb0 ;  /* 0xffffffb001017836 */ /* 0x000fca0000000000 */
[----:B------:R0:W-:Y:S04]  /*6cb0*/  STL [R1+0x48], R27 ;  /* 0x0000481b01007387 */ /* 0x0001e80000100800 */
[----:B------:R0:W-:Y:S04]  /*6cc0*/  STL [R1+0x44], R25 ;  /* 0x0000441901007387 */ /* 0x0001e80000100800 */
[----:B------:R0:W-:Y:S04]  /*6cd0*/  STL [R1+0x40], R24 ;  /* 0x0000401801007387 */ /* 0x0001e80000100800 */
[----:B------:R0:W-:Y:S04]  /*6ce0*/  STL [R1+0x3c], R23 ;  /* 0x00003c1701007387 */ /* 0x0001e80000100800 */
[----:B------:R0:W-:Y:S04]  /*6cf0*/  STL [R1+0x38], R22 ;  /* 0x0000381601007387 */ /* 0x0001e80000100800 */
[----:B------:R0:W-:Y:S04]  /*6d00*/  STL [R1+0x34], R19 ;  /* 0x0000341301007387 */ /* 0x0001e80000100800 */
[----:B------:R0:W-:Y:S04]  /*6d10*/  STL [R1+0x30], R18 ;  /* 0x0000301201007387 */ /* 0x0001e80000100800 */
[----:B------:R0:W-:Y:S04]  /*6d20*/  STL [R1+0x2c], R17 ;  /* 0x00002c1101007387 */ /* 0x0001e80000100800 */
[----:B------:R0:W-:Y:S01]  /*6d30*/  STL [R1+0x28], R2 ;  /* 0x0000280201007387 */ /* 0x0001e20000100800 */
[----:B------:R-:W-:Y:S01]  /*6d40*/  SHF.R.U32.HI R10, RZ, 0x14, R5 ;  /* 0x00000014ff0a7819 */ /* 0x000fe20000011605 */
[----:B------:R-:W-:Y:S01]  /*6d50*/  BSSY.RECONVERGENT B0, `(.L_x_67) ;  /* 0x0000096000007945 */ /* 0x000fe20003800200 */
[----:B------:R-:W-:-:S02]  /*6d60*/  IMAD.MOV.U32 R6, RZ, RZ, RZ ;  /* 0x000000ffff067224 */ /* 0x000fc400078e00ff */
[----:B------:R-:W-:-:S04]  /*6d70*/  LOP3.LUT R0, R10, 0x7ff, RZ, 0xc0, !PT ;  /* 0x000007ff0a007812 */ /* 0x000fc800078ec0ff */
[----:B------:R-:W-:-:S13]  /*6d80*/  ISETP.NE.AND P0, PT, R0, 0x7ff, PT ;  /* 0x000007ff0000780c */ /* 0x000fda0003f05270 */
[----:B0-----:R-:W-:Y:S05]  /*6d90*/  @!P0 BRA `(.L_x_68) ;  /* 0x0000000800448947 */ /* 0x001fea0003800000 */
[----:B------:R-:W-:Y:S01]  /*6da0*/  VIADD R0, R0, 0xfffffc00 ;  /* 0xfffffc0000007836 */ /* 0x000fe20000000000 */
[----:B------:R-:W-:Y:S01]  /*6db0*/  BSSY.RECONVERGENT B1, `(.L_x_69) ;  /* 0x000002e000017945 */ /* 0x000fe20003800200 */
[----:B------:R-:W-:-:S03]  /*6dc0*/  CS2R R22, SRZ ;  /* 0x0000000000167805 */ /* 0x000fc6000001ff00 */
[----:B------:R-:W-:Y:S02]  /*6dd0*/  SHF.R.U32.HI R17, RZ, 0x6, R0 ;  /* 0x00000006ff117819 */ /* 0x000fe40000011600 */
[----:B------:R-:W-:Y:S02]  /*6de0*/  ISETP.GE.U32.AND P0, PT, R0, 0x80, PT ;  /* 0x000000800000780c */ /* 0x000fe40003f06070 */
[C---:B------:R-:W-:Y:S02]  /*6df0*/  IADD3 R0, PT, PT, -R17.reuse, 0x13, RZ ;  /* 0x0000001311007810 */ /* 0x040fe40007ffe1ff */
[----:B------:R-:W-:Y:S02]  /*6e00*/  IADD3 R6, PT, PT, -R17, 0xf, RZ ;  /* 0x0000000f11067810 */ /* 0x000fe40007ffe1ff */
[----:B------:R-:W-:-:S04]  /*6e10*/  SEL R12, R0, 0x12, P0 ;  /* 0x00000012000c7807 */ /* 0x000fc80000000000 */
[----:B------:R-:W-:-:S13]  /*6e20*/  ISETP.GE.AND P0, PT, R6, R12, PT ;  /* 0x0000000c0600720c */ /* 0x000fda0003f06270 */
[----:B------:R-:W-:Y:S05]  /*6e30*/  @P0 BRA `(.L_x_70) ;  /* 0x0000000000940947 */ /* 0x000fea0003800000 */
[----:B------:R-:W0:Y:S01]  /*6e40*/  LDC.64 R24, c[0x0][0x358] ;  /* 0x0000d600ff187b82 */ /* 0x000e220000000a00 */
[C---:B------:R-:W-:Y:S01]  /*6e50*/  SHF.L.U64.HI R7, R4.reuse, 0xb, R5 ;  /* 0x0000000b04077819 */ /* 0x040fe20000010205 */
[----:B------:R-:W-:Y:S01]  /*6e60*/  BSSY.RECONVERGENT B2, `(.L_x_71) ;  /* 0x0000021000027945 */ /* 0x000fe20003800200 */
[----:B------:R-:W-:Y:S01]  /*6e70*/  IMAD.SHL.U32 R15, R4, 0x800, RZ ;  /* 0x00000800040f7824 */ /* 0x000fe200078e00ff */
[----:B------:R-:W-:Y:S01]  /*6e80*/  IADD3 R0, PT, PT, RZ, -R17, -R12 ;  /* 0x80000011ff007210 */ /* 0x000fe20007ffe80c */
[----:B------:R-:W-:Y:S01]  /*6e90*/  IMAD.MOV.U32 R11, RZ, RZ, R6 ;  /* 0x000000ffff0b7224 */ /* 0x000fe200078e0006 */
[----:B------:R-:W-:Y:S01]  /*6ea0*/  CS2R R22, SRZ ;  /* 0x0000000000167805 */ /* 0x000fe2000001ff00 */
[----:B------:R-:W-:Y:S01]  /*6eb0*/  IMAD.MOV.U32 R4, RZ, RZ, RZ ;  /* 0x000000ffff047224 */ /* 0x000fe200078e00ff */
[----:B------:R-:W1:Y:S01]  /*6ec0*/  LDC.64 R2, c[0x4][0x48] ;  /* 0x01001200ff027b82 */ /* 0x000e620000000a00 */
[----:B------:R-:W-:-:S07]  /*6ed0*/  LOP3.LUT R19, R7, 0x80000000, RZ, 0xfc, !PT ;  /* 0x8000000007137812 */ /* 0x000fce00078efcff */
.L_x_72:
[----:B0-----:R-:W-:Y:S01]  /*6ee0*/  R2UR UR4, R24 ;  /* 0x00000000180472ca */ /* 0x001fe200000e0000 */
[----:B-1----:R-:W-:Y:S01]  /*6ef0*/  IMAD.WIDE R6, R11, 0x8, R2 ;  /* 0x000000080b067825 */ /* 0x002fe200078e0202 */
[----:B------:R-:W-:-:S13]  /*6f00*/  R2UR UR5, R25 ;  /* 0x00000000190572ca */ /* 0x000fda00000e0000 */
[----:B------:R-:W2:Y:S01]  /*6f10*/  LDG.E.64.CONSTANT R6, desc[UR4][R6.64] ;  /* 0x0000000406067981 */ /* 0x000ea2000c1e9b00 */
[----:B------:R-:W-:Y:S02]  /*6f20*/  VIADD R0, R0, 0x1 ;  /* 0x0000000100007836 */ /* 0x000fe40000000000 */
[----:B------:R-:W-:Y:S02]  /*6f30*/  VIADD R11, R11, 0x1 ;  /* 0x000000010b0b7836 */ /* 0x000fe40000000000 */
[----:B--2---:R-:W-:-:S04]  /*6f40*/  IMAD.WIDE.U32 R8, P2, R6, R15, R22 ;  /* 0x0000000f06087225 */ /* 0x004fc80007840016 */
[----:B------:R-:W-:Y:S02]  /*6f50*/  IMAD R13, R6, R19, RZ ;  /* 0x00000013060d7224 */ /* 0x000fe400078e02ff */
[CC--:B------:R-:W-:Y:S02]  /*6f60*/  IMAD R14, R7.reuse, R15.reuse, RZ ;  /* 0x0000000f070e7224 */ /* 0x0c0fe400078e02ff */
[----:B------:R-:W-:Y:S01]  /*6f70*/  IMAD.HI.U32 R23, R7, R15, RZ ;  /* 0x0000000f07177227 */ /* 0x000fe200078e00ff */
[----:B------:R-:W-:-:S03]  /*6f80*/  IADD3 R9, P0, PT, R13, R9, RZ ;  /* 0x000000090d097210 */ /* 0x000fc60007f1e0ff */
[----:B------:R-:W-:Y:S01]  /*6f90*/  IMAD R13, R4, 0x8, R1 ;  /* 0x00000008040d7824 */ /* 0x000fe200078e0201 */
[----:B------:R-:W-:Y:S01]  /*6fa0*/  IADD3 R9, P1, PT, R14, R9, RZ ;  /* 0x000000090e097210 */ /* 0x000fe20007f3e0ff */
[----:B------:R-:W-:-:S04]  /*6fb0*/  IMAD.HI.U32 R14, R6, R19, RZ ;  /* 0x00000013060e7227 */ /* 0x000fc800078e00ff */
[----:B------:R-:W-:Y:S01]  /*6fc0*/  IMAD.X R6, RZ, RZ, R14, P2 ;  /* 0x000000ffff067224 */ /* 0x000fe200010e060e */
[----:B------:R2:W-:Y:S01]  /*6fd0*/  STL.64 [R13], R8 ;  /* 0x000000080d007387 */ /* 0x0005e20000100a00 */
[----:B------:R-:W-:-:S03]  /*6fe0*/  IMAD.HI.U32 R14, R7, R19, RZ ;  /* 0x00000013070e7227 */ /* 0x000fc600078e00ff */
[----:B------:R-:W-:Y:S01]  /*6ff0*/  IADD3.X R6, P0, PT, R23, R6, RZ, P0, !PT ;  /* 0x0000000617067210 */ /* 0x000fe2000071e4ff */
[----:B------:R-:W-:Y:S02]  /*7000*/  IMAD R7, R7, R19, RZ ;  /* 0x0000001307077224 */ /* 0x000fe400078e02ff */
[----:B------:R-:W-:-:S03]  /*7010*/  VIADD R4, R4, 0x1 ;  /* 0x0000000104047836 */ /* 0x000fc60000000000 */
[----:B------:R-:W-:Y:S01]  /*7020*/  IADD3.X R22, P1, PT, R7, R6, RZ, P1, !PT ;  /* 0x0000000607167210 */ /* 0x000fe20000f3e4ff */
[----:B------:R-:W-:Y:S01]  /*7030*/  IMAD.X R6, RZ, RZ, R14, P0 ;  /* 0x000000ffff067224 */ /* 0x000fe200000e060e */
[----:B------:R-:W-:-:S03]  /*7040*/  ISETP.NE.AND P0, PT, R0, -0xf, PT ;  /* 0xfffffff10000780c */ /* 0x000fc60003f05270 */
[----:B------:R-:W-:-:S10]  /*7050*/  IMAD.X R23, RZ, RZ, R6, P1 ;  /* 0x000000ffff177224 */ /* 0x000fd400008e0606 */
[----:B--2---:R-:W-:Y:S05]  /*7060*/  @P0 BRA `(.L_x_72) ;  /* 0xfffffffc009c0947 */ /* 0x004fea000383ffff */
[----:B------:R-:W-:Y:S05]  /*7070*/  BSYNC.RECONVERGENT B2 ;  /* 0x0000000000027941 */ /* 0x000fea0003800200 */
.L_x_71:
[----:B------:R-:W-:-:S07]  /*7080*/  IMAD.MOV.U32 R6, RZ, RZ, R12 ;  /* 0x000000ffff067224 */ /* 0x000fce00078e000c */
.L_x_70:
[----:B------:R-:W-:Y:S05]  /*7090*/  BSYNC.RECONVERGENT B1 ;  /* 0x0000000000017941 */ /* 0x000fea0003800200 */
.L_x_69:
[----:B------:R-:W-:Y:S01]  /*70a0*/  LOP3.LUT P0, R27, R10, 0x3f, RZ, 0xc0, !PT ;  /* 0x0000003f0a1b7812 */ /* 0x000fe2000780c0ff */
[----:B------:R-:W-:-:S04]  /*70b0*/  IMAD.IADD R0, R17, 0x1, R6 ;  /* 0x0000000111007824 */ /* 0x000fc800078e0206 */
[----:B------:R-:W-:-:S05]  /*70c0*/  IMAD.U32 R25, R0, 0x8, R1 ;  /* 0x0000000800197824 */ /* 0x000fca00078e0001 */
[----:B------:R0:W-:Y:S04]  /*70d0*/  STL.64 [R25+-0x78], R22 ;  /* 0xffff881619007387 */ /* 0x0001e80000100a00 */
[----:B------:R-:W2:Y:S04]  /*70e0*/  @P0 LDL.64 R8, [R1+0x8] ;  /* 0x0000080001080983 */ /* 0x000ea80000100a00 */
[----:B------:R-:W3:Y:S04]  /*70f0*/  LDL.64 R18, [R1+0x10] ;  /* 0x0000100001127983 */ /* 0x000ee80000100a00 */
[----:B------:R-:W4:Y:S01]  /*7100*/  LDL.64 R2, [R1+0x18] ;  /* 0x0000180001027983 */ /* 0x000f220000100a00 */
[----:B------:R-:W-:Y:S01]  /*7110*/  @P0 LOP3.LUT R0, R27, 0x3f, RZ, 0x3c, !PT ;  /* 0x0000003f1b000812 */ /* 0x000fe200078e3cff */
[----:B------:R-:W-:Y:S01]  /*7120*/  BSSY.RECONVERGENT B1, `(.L_x_73) ;  /* 0x0000034000017945 */ /* 0x000fe20003800200 */
[----:B--2---:R-:W-:-:S02]  /*7130*/  @P0 SHF.R.U64 R7, R8, 0x1, R9 ;  /* 0x0000000108070819 */ /* 0x004fc40000001209 */
[----:B------:R-:W-:Y:S02]  /*7140*/  @P0 SHF.R.U32.HI R9, RZ, 0x1, R9 ;  /* 0x00000001ff090819 */ /* 0x000fe40000011609 */
[CC--:B---3--:R-:W-:Y:S02]  /*7150*/  @P0 SHF.L.U32 R11, R18.reuse, R27.reuse, RZ ;  /* 0x0000001b120b0219 */ /* 0x0c8fe400000006ff */
[----:B------:R-:W-:Y:S02]  /*7160*/  @P0 SHF.R.U64 R4, R7, R0, R9 ;  /* 0x0000000007040219 */ /* 0x000fe40000001209 */
[--C-:B------:R-:W-:Y:S02]  /*7170*/  @P0 SHF.R.U32.HI R17, RZ, 0x1, R19.reuse ;  /* 0x00000001ff110819 */ /* 0x100fe40000011613 */
[C-C-:B------:R-:W-:Y:S02]  /*7180*/  @P0 SHF.R.U64 R15, R18.reuse, 0x1, R19.reuse ;  /* 0x00000001120f0819 */ /* 0x140fe40000001213 */
[----:B------:R-:W-:-:S02]  /*7190*/  @P0 SHF.L.U64.HI R13, R18, R27, R19 ;  /* 0x0000001b120d0219 */ /* 0x000fc40000010213 */
[----:B------:R-:W-:Y:S02]  /*71a0*/  @P0 SHF.R.U32.HI R6, RZ, R0, R9 ;  /* 0x00000000ff060219 */ /* 0x000fe40000011609 */
[----:B------:R-:W-:Y:S02]  /*71b0*/  @P0 LOP3.LUT R18, R11, R4, RZ, 0xfc, !PT ;  /* 0x000000040b120212 */ /* 0x000fe400078efcff */
[-C--:B----4-:R-:W-:Y:S02]  /*71c0*/  @P0 SHF.L.U32 R7, R2, R27.reuse, RZ ;  /* 0x0000001b02070219 */ /* 0x090fe400000006ff */
[----:B------:R-:W-:Y:S01]  /*71d0*/  @P0 SHF.R.U64 R8, R15, R0, R17 ;  /* 0x000000000f080219 */ /* 0x000fe20000001211 */
[----:B------:R-:W-:Y:S01]  /*71e0*/  IMAD.SHL.U32 R9, R18, 0x4, RZ ;  /* 0x0000000412097824 */ /* 0x000fe200078e00ff */
[----:B------:R-:W-:Y:S02]  /*71f0*/  @P0 LOP3.LUT R19, R13, R6, RZ, 0xfc, !PT ;  /* 0x000000060d130212 */ /* 0x000fe400078efcff */
[----:B------:R-:W-:-:S02]  /*7200*/  @P0 SHF.L.U64.HI R11, R2, R27, R3 ;  /* 0x0000001b020b0219 */ /* 0x000fc40000010203 */
[----:B------:R-:W-:Y:S02]  /*7210*/  @P0 SHF.R.U32.HI R0, RZ, R0, R17 ;  /* 0x00000000ff000219 */ /* 0x000fe40000011611 */
[----:B------:R-:W-:Y:S02]  /*7220*/  @P0 LOP3.LUT R2, R7, R8, RZ, 0xfc, !PT ;  /* 0x0000000807020212 */ /* 0x000fe400078efcff */
[----:B------:R-:W-:Y:S02]  /*7230*/  SHF.L.U64.HI R15, R18, 0x2, R19 ;  /* 0x00000002120f7819 */ /* 0x000fe40000010213 */
[----:B------:R-:W-:Y:S02]  /*7240*/  @P0 LOP3.LUT R3, R11, R0, RZ, 0xfc, !PT ;  /* 0x000000000b030212 */ /* 0x000fe400078efcff */
[----:B------:R-:W-:Y:S02]  /*7250*/  SHF.L.W.U32.HI R19, R19, 0x2, R2 ;  /* 0x0000000213137819 */ /* 0x000fe40000010e02 */
[----:B------:R-:W-:-:S02]  /*7260*/  IADD3 RZ, P0, PT, RZ, -R9, RZ ;  /* 0x80000009ffff7210 */ /* 0x000fc40007f1e0ff */
[----:B------:R-:W-:Y:S02]  /*7270*/  LOP3.LUT R0, RZ, R15, RZ, 0x33, !PT ;  /* 0x0000000fff007212 */ /* 0x000fe400078e33ff */
[----:B------:R-:W-:Y:S02]  /*7280*/  SHF.L.W.U32.HI R2, R2, 0x2, R3 ;  /* 0x0000000202027819 */ /* 0x000fe40000010e03 */
[----:B------:R-:W-:Y:S02]  /*7290*/  LOP3.LUT R4, RZ, R19, RZ, 0x33, !PT ;  /* 0x00000013ff047212 */ /* 0x000fe400078e33ff */
[----:B------:R-:W-:Y:S02]  /*72a0*/  IADD3.X R0, P0, PT, RZ, R0, RZ, P0, !PT ;  /* 0x00000000ff007210 */ /* 0x000fe4000071e4ff */
[----:B------:R-:W-:Y:S02]  /*72b0*/  LOP3.LUT R6, RZ, R2, RZ, 0x33, !PT ;  /* 0x00000002ff067212 */ /* 0x000fe400078e33ff */
[----:B------:R-:W-:-:S02]  /*72c0*/  IADD3.X R4, P1, PT, RZ, R4, RZ, P0, !PT ;  /* 0x00000004ff047210 */ /* 0x000fc4000073e4ff */
[----:B------:R-:W-:-:S03]  /*72d0*/  ISETP.GT.U32.AND P2, PT, R19, -0x1, PT ;  /* 0xffffffff1300780c */ /* 0x000fc60003f44070 */
[----:B------:R-:W-:Y:S01]  /*72e0*/  IMAD.X R7, RZ, RZ, R6, P1 ;  /* 0x000000ffff077224 */ /* 0x000fe200008e0606 */
[----:B------:R-:W-:-:S04]  /*72f0*/  ISETP.GT.AND.EX P0, PT, R2, -0x1, PT, P2 ;  /* 0xffffffff0200780c */ /* 0x000fc80003f04320 */
[----:B------:R-:W-:Y:S02]  /*7300*/  SEL R13, R2, R7, P0 ;  /* 0x00000007020d7207 */ /* 0x000fe40000000000 */
[----:B------:R-:W-:Y:S02]  /*7310*/  SEL R11, R19, R4, P0 ;  /* 0x00000004130b7207 */ /* 0x000fe40000000000 */
[----:B------:R-:W-:-:S04]  /*7320*/  ISETP.NE.U32.AND P1, PT, R13, RZ, PT ;  /* 0x000000ff0d00720c */ /* 0x000fc80003f25070 */
[----:B------:R-:W-:Y:S01]  /*7330*/  SEL R4, R11, R13, !P1 ;  /* 0x0000000d0b047207 */ /* 0x000fe20004800000 */
[----:B------:R-:W-:-:S05]  /*7340*/  @!P0 IMAD.MOV R9, RZ, RZ, -R9 ;  /* 0x000000ffff098224 */ /* 0x000fca00078e0a09 */
[----:B------:R-:W1:Y:S02]  /*7350*/  FLO.U32 R4, R4 ;  /* 0x0000000400047300 */ /* 0x000e6400000e0000 */
[C---:B-1----:R-:W-:Y:S02]  /*7360*/  IADD3 R6, PT, PT, -R4.reuse, 0x1f, RZ ;  /* 0x0000001f04067810 */ /* 0x042fe40007ffe1ff */
[----:B------:R-:W-:-:S03]  /*7370*/  IADD3 R8, PT, PT, -R4, 0x3f, RZ ;  /* 0x0000003f04087810 */ /* 0x000fc60007ffe1ff */
[----:B------:R-:W-:Y:S01]  /*7380*/  @P1 IMAD.MOV R8, RZ, RZ, R6 ;  /* 0x000000ffff081224 */ /* 0x000fe200078e0206 */
[----:B------:R-:W-:-:S04]  /*7390*/  SEL R6, R15, R0, P0 ;  /* 0x000000000f067207 */ /* 0x000fc80000000000 */
[----:B------:R-:W-:-:S13]  /*73a0*/  ISETP.NE.AND P1, PT, R8, RZ, PT ;  /* 0x000000ff0800720c */ /* 0x000fda0003f25270 */
[----:B0-----:R-:W-:Y:S05]  /*73b0*/  @!P1 BRA `(.L_x_74) ;  /* 0x0000000000289947 */ /* 0x001fea0003800000 */
[C---:B------:R-:W-:Y:S02]  /*73c0*/  LOP3.LUT R0, R8.reuse, 0x3f, RZ, 0xc0, !PT ;  /* 0x0000003f08007812 */ /* 0x040fe400078ec0ff */
[--C-:B------:R-:W-:Y:S02]  /*73d0*/  SHF.R.U64 R7, R9, 0x1, R6.reuse ;  /* 0x0000000109077819 */ /* 0x100fe40000001206 */
[----:B------:R-:W-:Y:S02]  /*73e0*/  SHF.R.U32.HI R9, RZ, 0x1, R6 ;  /* 0x00000001ff097819 */ /* 0x000fe40000011606 */
[----:B------:R-:W-:Y:S02]  /*73f0*/  LOP3.LUT R4, R8, 0x3f, RZ, 0xc, !PT ;  /* 0x0000003f08047812 */ /* 0x000fe400078e0cff */
[CC--:B------:R-:W-:Y:S02]  /*7400*/  SHF.L.U64.HI R13, R11.reuse, R0.reuse, R13 ;  /* 0x000000000b0d7219 */ /* 0x0c0fe4000001020d */
[----:B------:R-:W-:-:S02]  /*7410*/  SHF.L.U32 R11, R11, R0, RZ ;  /* 0x000000000b0b7219 */ /* 0x000fc400000006ff */
[-CC-:B------:R-:W-:Y:S02]  /*7420*/  SHF.R.U64 R0, R7, R4.reuse, R9.reuse ;  /* 0x0000000407007219 */ /* 0x180fe40000001209 */
[----:B------:R-:W-:Y:S02]  /*7430*/  SHF.R.U32.HI R4, RZ, R4, R9 ;  /* 0x00000004ff047219 */ /* 0x000fe40000011609 */
[----:B------:R-:W-:Y:S02]  /*7440*/  LOP3.LUT R11, R11, R0, RZ, 0xfc, !PT ;  /* 0x000000000b0b7212 */ /* 0x000fe400078efcff */
[----:B------:R-:W-:-:S07]  /*7450*/  LOP3.LUT R13, R13, R4, RZ, 0xfc, !PT ;  /* 0x000000040d0d7212 */ /* 0x000fce00078efcff */
.L_x_74:
[----:B------:R-:W-:Y:S05]  /*7460*/  BSYNC.RECONVERGENT B1 ;  /* 0x0000000000017941 */ /* 0x000fea0003800200 */
.L_x_73:
[----:B------:R-:W-:-:S04]  /*7470*/  IMAD.WIDE.U32 R14, R11, 0x2168c235, RZ ;  /* 0x2168c2350b0e7825 */ /* 0x000fc800078e00ff */
[----:B------:R-:W-:Y:S01]  /*7480*/  IMAD.MOV.U32 R6, RZ, RZ, R15 ;  /* 0x000000ffff067224 */ /* 0x000fe200078e000f */
[----:B------:R-:W-:Y:S01]  /*7490*/  IADD3 RZ, P1, PT, R14, R14, RZ ;  /* 0x0000000e0eff7210 */ /* 0x000fe20007f3e0ff */
[----:B------:R-:W-:Y:S02]  /*74a0*/  IMAD.MOV.U32 R7, RZ, RZ, RZ ;  /* 0x000000ffff077224 */ /* 0x000fe400078e00ff */
[----:B------:R-:W-:-:S04]  /*74b0*/  IMAD.HI.U32 R0, R13, -0x36f0255e, RZ ;  /* 0xc90fdaa20d007827 */ /* 0x000fc800078e00ff */
[----:B------:R-:W-:-:S04]  /*74c0*/  IMAD.WIDE.U32 R6, R11, -0x36f0255e, R6 ;  /* 0xc90fdaa20b067825 */ /* 0x000fc800078e0006 */
[----:B------:R-:W-:-:S04]  /*74d0*/  IMAD.WIDE.U32 R6, P2, R13, 0x2168c235, R6 ;  /* 0x2168c2350d067825 */ /* 0x000fc80007840006 */
[----:B------:R-:W-:Y:S01]  /*74e0*/  IMAD R13, R13, -0x36f0255e, RZ ;  /* 0xc90fdaa20d0d7824 */ /* 0x000fe200078e02ff */
[----:B------:R-:W-:Y:S01]  /*74f0*/  IADD3.X RZ, P1, PT, R6, R6, RZ, P1, !PT ;  /* 0x0000000606ff7210 */ /* 0x000fe20000f3e4ff */
[----:B------:R-:W-:-:S03]  /*7500*/  IMAD.X R0, RZ, RZ, R0, P2 ;  /* 0x000000ffff007224 */ /* 0x000fc600010e0600 */
[----:B------:R-:W-:-:S04]  /*7510*/  IADD3 R4, P2, PT, R13, R7, RZ ;  /* 0x000000070d047210 */ /* 0x000fc80007f5e0ff */
[C---:B------:R-:W-:Y:S01]  /*7520*/  ISETP.GT.U32.AND P3, PT, R4.reuse, RZ, PT ;  /* 0x000000ff0400720c */ /* 0x040fe20003f64070 */
[----:B------:R-:W-:Y:S01]  /*7530*/  IMAD.X R0, RZ, RZ, R0, P2 ;  /* 0x000000ffff007224 */ /* 0x000fe200010e0600 */
[----:B------:R-:W-:-:S04]  /*7540*/  IADD3.X R7, P2, PT, R4, R4, RZ, P1, !PT ;  /* 0x0000000404077210 */ /* 0x000fc80000f5e4ff */
[C---:B------:R-:W-:Y:S01]  /*7550*/  ISETP.GT.AND.EX P1, PT, R0.reuse, RZ, PT, P3 ;  /* 0x000000ff0000720c */ /* 0x040fe20003f24330 */
[----:B------:R-:W-:-:S03]  /*7560*/  IMAD.X R9, R0, 0x1, R0, P2 ;  /* 0x0000000100097824 */ /* 0x000fc600010e0600 */
[----:B------:R-:W-:Y:S02]  /*7570*/  SEL R4, R7, R4, P1 ;  /* 0x0000000407047207 */ /* 0x000fe40000800000 */
[----:B------:R-:W-:Y:S02]  /*7580*/  SEL R7, R9, R0, P1 ;  /* 0x0000000009077207 */ /* 0x000fe40000800000 */
[----:B------:R-:W-:Y:S02]  /*7590*/  IADD3 R4, P2, PT, R4, 0x1, RZ ;  /* 0x0000000104047810 */ /* 0x000fe40007f5e0ff */
[----:B------:R-:W-:Y:S02]  /*75a0*/  SEL R9, RZ, 0xffffffff, !P1 ;  /* 0xffffffffff097807 */ /* 0x000fe40004800000 */
[----:B------:R-:W-:Y:S01]  /*75b0*/  LOP3.LUT P1, R5, R5, 0x80000000, RZ, 0xc0, !PT ;  /* 0x8000000005057812 */ /* 0x000fe2000782c0ff */
[----:B------:R-:W-:Y:S02]  /*75c0*/  IMAD.X R7, RZ, RZ, R7, P2 ;  /* 0x000000ffff077224 */ /* 0x000fe400010e0607 */
[----:B------:R-:W-:Y:S01]  /*75d0*/  IMAD.IADD R0, R9, 0x1, -R8 ;  /* 0x0000000109007824 */ /* 0x000fe200078e0a08 */
[----:B------:R-:W-:-:S02]  /*75e0*/  SHF.R.U32.HI R9, RZ, 0x1e, R3 ;  /* 0x0000001eff097819 */ /* 0x000fc40000011603 */
[----:B------:R-:W-:Y:S01]  /*75f0*/  SHF.R.U64 R4, R4, 0xa, R7 ;  /* 0x0000000a04047819 */ /* 0x000fe20000001207 */
[----:B------:R-:W-:Y:S01]  /*7600*/  IMAD.SHL.U32 R0, R0, 0x100000, RZ ;  /* 0x0010000000007824 */ /* 0x000fe200078e00ff */
[----:B------:R-:W-:Y:S02]  /*7610*/  LEA.HI R6, R2, R9, RZ, 0x1 ;  /* 0x0000000902067211 */ /* 0x000fe400078f08ff */
[----:B------:R-:W-:Y:S02]  /*7620*/  IADD3 R4, P2, PT, R4, 0x1, RZ ;  /* 0x0000000104047810 */ /* 0x000fe40007f5e0ff */
[----:B------:R-:W-:Y:S01]  /*7630*/  @!P0 LOP3.LUT R5, R5, 0x80000000, RZ, 0x3c, !PT ;  /* 0x8000000005058812 */ /* 0x000fe200078e3cff */
[----:B------:R-:W-:Y:S01]  /*7640*/  @P1 IMAD.MOV R6, RZ, RZ, -R6 ;  /* 0x000000ffff061224 */ /* 0x000fe200078e0a06 */
[----:B------:R-:W-:-:S04]  /*7650*/  LEA.HI.X R7, R7, RZ, RZ, 0x16, P2 ;  /* 0x000000ff07077211 */ /* 0x000fc800010fb4ff */
[--C-:B------:R-:W-:Y:S02]  /*7660*/  SHF.R.U64 R4, R4, 0x1, R7.reuse ;  /* 0x0000000104047819 */ /* 0x100fe40000001207 */
[----:B------:R-:W-:Y:S02]  /*7670*/  SHF.R.U32.HI R3, RZ, 0x1, R7 ;  /* 0x00000001ff037819 */ /* 0x000fe40000011607 */
[----:B------:R-:W-:-:S04]  /*7680*/  IADD3 R4, P2, P3, RZ, RZ, R4 ;  /* 0x000000ffff047210 */ /* 0x000fc80007b5e004 */
[----:B------:R-:W-:-:S04]  /*7690*/  IADD3.X R0, PT, PT, R0, 0x3fe00000, R3, P2, P3 ;  /* 0x3fe0000000007810 */ /* 0x000fc800017e6403 */
[----:B------:R-:W-:-:S07]  /*76a0*/  LOP3.LUT R5, R0, R5, RZ, 0xfc, !PT ;  /* 0x0000000500057212 */ /* 0x000fce00078efcff */
.L_x_68:
[----:B------:R-:W-:Y:S05]  /*76b0*/  BSYNC.RECONVERGENT B0 ;  /* 0x0000000000007941 */ /* 0x000fea0003800200 */
.L_x_67:
        /* <DEDUP_REMOVED lines=11> */
.L_x_75:
[----:B------:R-:W-:-:S00]  /*7770*/  BRA `(.L_x_75) ;  /* 0xfffffffc00fc7947 */ /* 0x000fc0000383ffff */
[----:B------:R-:W-:-:S00]  /*7780*/  NOP ;  /* 0x0000000000007918 */ /* 0x000fc00000000000 */
[----:B------:R-:W-:-:S00]  /*7790*/  NOP ;  /* 0x0000000000007918 */ /* 0x000fc00000000000 */
[----:B------:R-:W-:-:S00]  /*77a0*/  NOP ;  /* 0x0000000000007918 */ /* 0x000fc00000000000 */
[----:B------:R-:W-:-:S00]  /*77b0*/  NOP ;  /* 0x0000000000007918 */ /* 0x000fc00000000000 */
[----:B------:R-:W-:-:S00]  /*77c0*/  NOP ;  /* 0x0000000000007918 */ /* 0x000fc00000000000 */
[----:B------:R-:W-:-:S00]  /*77d0*/  NOP ;  /* 0x0000000000007918 */ /* 0x000fc00000000000 */
[----:B------:R-:W-:-:S00]  /*77e0*/  NOP ;  /* 0x0000000000007918 */ /* 0x000fc00000000000 */
[----:B------:R-:W-:-:S00]  /*77f0*/  NOP ;  /* 0x0000000000007918 */ /* 0x000fc00000000000 */
.L_x_78:


//--------------------- .nv.global.init           --------------------------
	.section	.nv.global.init,"aw",@progbits
	.align	16
.nv.global.init:
	.type		__cudart_sin_cos_coeffs,@object
	.size		__cudart_sin_cos_coeffs,(function - __cudart_sin_cos_coeffs)
__cudart_sin_cos_coeffs:
        /* <DEDUP_REMOVED lines=8> */
	.type		function,@object
	.size		function,(__cudart_i2opi_d - function)
function:
        /*0080*/ 	.byte	0x20, 0x48, 0x00, 0x00, 0x00, 0x00, 0x00, 0x00
	.type		__cudart_i2opi_d,@object
	.size		__cudart_i2opi_d,(mrg32k3aM1SubSeq - __cudart_i2opi_d)
__cudart_i2opi_d:
        /* <DEDUP_REMOVED lines=9> */
	.type		mrg32k3aM1SubSeq,@object
	.size		mrg32k3aM1SubSeq,(mrg32k3aM2SubSeq - mrg32k3aM1SubSeq)
mrg32k3aM1SubSeq:
        /* <DEDUP_REMOVED lines=126> */
	.type		mrg32k3aM2SubSeq,@object
	.size		mrg32k3aM2SubSeq,(mrg32k3aM1 - mrg32k3aM2SubSeq)
mrg32k3aM2SubSeq:
        /* <DEDUP_REMOVED lines=126> */
	.type		mrg32k3aM1,@object
	.size		mrg32k3aM1,(mrg32k3aM1Seq - mrg32k3aM1)
mrg32k3aM1:
        /* <DEDUP_REMOVED lines=144> */
	.type		mrg32k3aM1Seq,@object
	.size		mrg32k3aM1Seq,(mrg32k3aM2 - mrg32k3aM1Seq)
mrg32k3aM1Seq:
        /* <DEDUP_REMOVED lines=144> */
	.type		mrg32k3aM2,@object
	.size		mrg32k3aM2,(mrg32k3aM2Seq - mrg32k3aM2)
mrg32k3aM2:
        /* <DEDUP_REMOVED lines=144> */
	.type		mrg32k3aM2Seq,@object
	.size		mrg32k3aM2Seq,(precalc_xorwow_matrix - mrg32k3aM2Seq)
mrg32k3aM2Seq:
        /* <DEDUP_REMOVED lines=144> */
	.type		precalc_xorwow_matrix,@object
	.size		precalc_xorwow_matrix,(precalc_xorwow_offset_matrix - precalc_xorwow_matrix)
precalc_xorwow_matrix:
        /* <DEDUP_REMOVED lines=6400> */
	.type		precalc_xorwow_offset_matrix,@object
	.size		precalc_xorwow_offset_matrix,(.L_1 - precalc_xorwow_offset_matrix)
precalc_xorwow_offset_matrix:
        /* <DEDUP_REMOVED lines=6400> */
.L_1:


//--------------------- .nv.shared.reserved.0     --------------------------
	.section	.nv.shared.reserved.0,"aw",@nobits
	.weak		__nv_reservedSMEM_offset_0_alias
	.size		__nv_reservedSMEM_offset_0_alias, 0, 64
	.other		__nv_reservedSMEM_offset_0_alias,@"STO_CUDA_RESERVED_SHARED STV_DEFAULT"
__nv_reservedSMEM_offset_0_alias:
	.zero		0
	.zero		64


//--------------------- .nv.constant0._Z23find_optimized_solutionP17curandStateXORWOWiPdS1_S1_S1_S1_PiS2_S1_S1_ --------------------------
	.section	.nv.constant0._Z23find_optimized_solutionP17curandStateXORWOWiPdS1_S1_S1_S1_PiS2_S1_S1_,"a",@progbits
	.sectionflags	@""
	.align	4
.nv.constant0._Z23find_optimized_solutionP17curandStateXORWOWiPdS1_S1_S1_S1_PiS2_S1_S1_:
	.zero		984


//--------------------- SYMBOLS --------------------------

	.type		.nv.reservedSmem.offset0,@object
	.size		.nv.reservedSmem.offset0,0x4
